// auto-generated by cutlass_sweep.gemm — config: {"arch": "sm_100", "cluster_m": 1, "cluster_n": 1, "dtype": "e4m3", "dtype_b": "e5m2", "layout": "tt", "stages": 0, "tile_k": 32, "tile_m": 64, "tile_n": 256}
#include "cutlass/cutlass.h"
#include "cutlass/gemm/collective/collective_builder.hpp"
#include "cutlass/gemm/device/gemm_universal_adapter.h"
#include "cutlass/gemm/kernel/gemm_universal.hpp"
#include "cutlass/epilogue/collective/collective_builder.hpp"

using ElemA = cutlass::float_e4m3_t;
using ElemB = cutlass::float_e5m2_t;
using ElemCD = cutlass::float_e4m3_t;
using Acc  = float;
using TileShape    = cute::Shape<cute::_64, cute::_256, cute::_32>;
using ClusterShape = cute::Shape<cute::_1, cute::_1, cute::_1>;

using CollectiveEpilogue = typename cutlass::epilogue::collective::CollectiveBuilder<
    cutlass::arch::Sm100, cutlass::arch::OpClassTensorOp,
    TileShape, ClusterShape,
    cutlass::epilogue::collective::EpilogueTileAuto,
    Acc, Acc,
    ElemCD, cutlass::layout::RowMajor, 128 / cutlass::sizeof_bits<ElemCD>::value,
    ElemCD, cutlass::layout::RowMajor, 128 / cutlass::sizeof_bits<ElemCD>::value,
    cutlass::epilogue::collective::EpilogueScheduleAuto
  >::CollectiveOp;

using CollectiveMainloop = typename cutlass::gemm::collective::CollectiveBuilder<
    cutlass::arch::Sm100, cutlass::arch::OpClassTensorOp,
    ElemA, cutlass::layout::ColumnMajor, 128 / cutlass::sizeof_bits<ElemA>::value,
    ElemB, cutlass::layout::ColumnMajor, 128 / cutlass::sizeof_bits<ElemB>::value,
    Acc,
    TileShape, ClusterShape,
    cutlass::gemm::collective::StageCountAutoCarveout<static_cast<int>(sizeof(typename CollectiveEpilogue::SharedStorage))>,
    cutlass::gemm::collective::KernelScheduleAuto
  >::CollectiveOp;

using GemmKernel = cutlass::gemm::kernel::GemmUniversal<
    cute::Shape<int,int,int,int>,
    CollectiveMainloop,
    CollectiveEpilogue
>;
using Gemm = cutlass::gemm::device::GemmUniversalAdapter<GemmKernel>;

// Force the device kernel symbol into the cubin without needing a host main.
auto* _anchor = &cutlass::device_kernel<GemmKernel>;


// ===== COMPILED SASS (sm_100a) =====

	.target	sm_100a

	.elftype	@"ET_EXEC"


//--------------------- .note.nv.tkinfo           --------------------------
	.section	.note.nv.tkinfo,"",@"SHT_NOTE"
	.sectionflags	@"SHF_NOTE_NV_TKINFO"
	.tkinfo
        /*0018*/ 	.word	0x00000002
        /*0030*/ 	.string	""
        /*0030*/ 	.string	"ptxas"
        /*0030*/ 	.string	"Cuda compilation tools, release 13.0, V13.0.88"
        /*0030*/ 	.string	"Build cuda_13.0.r13.0/compiler.36424714_0"
        /*0030*/ 	.string	"-arch sm_100a -m 64 "



//--------------------- .note.nv.cuinfo           --------------------------
	.section	.note.nv.cuinfo,"",@"SHT_NOTE"
	.sectionflags	@"SHF_NOTE_NV_CUINFO"
        /*0018*/ 	.short	0x0002
        /*001a*/ 	.short	0x0064
        /*001c*/ 	.short	0x0082
	.zero		2


//--------------------- .nv.info                  --------------------------
	.section	.nv.info,"",@"SHT_CUDA_INFO"
	.align	4


	//----- nvinfo : EIATTR_REGCOUNT
	.align		4
        /*0000*/ 	.byte	0x04, 0x2f
        /*0002*/ 	.short	(.L_20 - .L_19)
	.align		4
.L_19:
        /*0004*/ 	.word	index@(_ZN7cutlass13device_kernelINS_4gemm6kernel13GemmUniversalIN4cute5tupleIJiiiiEEENS1_10collective13CollectiveMmaINS1_35MainloopSm100TmaUmmaWarpSpecializedILi20ELi2ELi4ENS5_IJNS4_1CILi1EEESB_SB_EEEEENS5_IJNSA_ILi64EEENSA_ILi256EEENSA_ILi32EEEEEENS_12float_e4m3_tENS5_IJSB_llEEENS_12float_e5m2_tENS5_IJlSB_lEEENS4_8TiledMMAINS4_8MMA_AtomIJNS4_10MMA_TraitsINS4_19SM100_MMA_F8F6F4_SSEJSI_SK_fSE_SF_NS4_17integral_constantINS4_4UMMA5MajorELSS_1EEENSQ_ISS_LSS_0EEENSQ_INSR_7ScaleInELSV_0EEESW_EEEEEENS4_6LayoutISC_NS5_IJNSA_ILi0EEES10_S10_EEEEENS5_IJNS4_10UnderscoreES13_S13_EEEEENS4_13SM90_TMA_LOADENS4_14ComposedLayoutINS4_7SwizzleILi2ELi4ELi3EEENS4_18smem_ptr_flag_bitsILi8EEENSZ_INS5_IJSE_NSA_ILi8EEEEEENS5_IJSB_SE_EEEEEEEvNS4_8identityES16_NS17_INS18_ILi1ELi4ELi3EEES1B_NSZ_INS5_IJS1C_SG_EEENS5_IJSG_SB_EEEEEEEvS1H_EENS_8epilogue10collective18CollectiveEpilogueINS1O_23Sm100TmaWarpSpecializedILi4ELi2ELi32ELb0ELb0EEEJSH_NS5_IJNSZ_ISE_SB_EES1T_EEESI_SL_SI_SL_NS1O_6fusion15FusionCallbacksIS1S_NS1V_17LinearCombinationISI_fSI_fLNS_15FloatRoundStyleE2EEESH_S1U_JEEENS4_5SM1004TMEM4LOAD26SM100_TMEM_LOAD_16dp32b32xES16_NS17_IS19_S1B_NSZ_INS5_IJS1C_SE_EEENS5_IJSE_SB_EEEEEEENS4_39AutoVectorizingCopyWithAssumedAlignmentILi128EEENS4_14SM90_TMA_STOREES28_S2A_S2A_EEEvvEEEEvNT_6ParamsE)
        /*0008*/ 	.word	0x00000079


	//----- nvinfo : EIATTR_FRAME_SIZE
	.align		4
.L_20:
        /*000c*/ 	.byte	0x04, 0x11
        /*000e*/ 	.short	(.L_22 - .L_21)
	.align		4
.L_21:
        /*0010*/ 	.word	index@($__internal_2_$__cuda_sm10x_tcgen05_guardrail_trap_unallocated_columns_being_dealloced)
        /*0014*/ 	.word	0x00000000


	//----- nvinfo : EIATTR_FRAME_SIZE
	.align		4
.L_22:
        /*0018*/ 	.byte	0x04, 0x11
        /*001a*/ 	.short	(.L_24 - .L_23)
	.align		4
.L_23:
        /*001c*/ 	.word	index@($__internal_1_$__cuda_sm10x_tcgen05_guardrail_trap_phase_invalid_during_alloc)
        /*0020*/ 	.word	0x00000000


	//----- nvinfo : EIATTR_FRAME_SIZE
	.align		4
.L_24:
        /*0024*/ 	.byte	0x04, 0x11
        /*0026*/ 	.short	(.L_26 - .L_25)
	.align		4
.L_25:
        /*0028*/ 	.word	index@($__internal_0_$__cuda_sm10x_tcgen05_guardrail_trap_col_being_dealloced_not_returned_by_alloc)
        /*002c*/ 	.word	0x00000000


	//----- nvinfo : EIATTR_FRAME_SIZE
	.align		4
.L_26:
        /*0030*/ 	.byte	0x04, 0x11
        /*0032*/ 	.short	(.L_28 - .L_27)
	.align		4
.L_27:
        /*0034*/ 	.word	index@(_ZN7cutlass13device_kernelINS_4gemm6kernel13GemmUniversalIN4cute5tupleIJiiiiEEENS1_10collective13CollectiveMmaINS1_35MainloopSm100TmaUmmaWarpSpecializedILi20ELi2ELi4ENS5_IJNS4_1CILi1EEESB_SB_EEEEENS5_IJNSA_ILi64EEENSA_ILi256EEENSA_ILi32EEEEEENS_12float_e4m3_tENS5_IJSB_llEEENS_12float_e5m2_tENS5_IJlSB_lEEENS4_8TiledMMAINS4_8MMA_AtomIJNS4_10MMA_TraitsINS4_19SM100_MMA_F8F6F4_SSEJSI_SK_fSE_SF_NS4_17integral_constantINS4_4UMMA5MajorELSS_1EEENSQ_ISS_LSS_0EEENSQ_INSR_7ScaleInELSV_0EEESW_EEEEEENS4_6LayoutISC_NS5_IJNSA_ILi0EEES10_S10_EEEEENS5_IJNS4_10UnderscoreES13_S13_EEEEENS4_13SM90_TMA_LOADENS4_14ComposedLayoutINS4_7SwizzleILi2ELi4ELi3EEENS4_18smem_ptr_flag_bitsILi8EEENSZ_INS5_IJSE_NSA_ILi8EEEEEENS5_IJSB_SE_EEEEEEEvNS4_8identityES16_NS17_INS18_ILi1ELi4ELi3EEES1B_NSZ_INS5_IJS1C_SG_EEENS5_IJSG_SB_EEEEEEEvS1H_EENS_8epilogue10collective18CollectiveEpilogueINS1O_23Sm100TmaWarpSpecializedILi4ELi2ELi32ELb0ELb0EEEJSH_NS5_IJNSZ_ISE_SB_EES1T_EEESI_SL_SI_SL_NS1O_6fusion15FusionCallbacksIS1S_NS1V_17LinearCombinationISI_fSI_fLNS_15FloatRoundStyleE2EEESH_S1U_JEEENS4_5SM1004TMEM4LOAD26SM100_TMEM_LOAD_16dp32b32xES16_NS17_IS19_S1B_NSZ_INS5_IJS1C_SE_EEENS5_IJSE_SB_EEEEEEENS4_39AutoVectorizingCopyWithAssumedAlignmentILi128EEENS4_14SM90_TMA_STOREES28_S2A_S2A_EEEvvEEEEvNT_6ParamsE)
        /*0038*/ 	.word	0x00000000


	//----- nvinfo : EIATTR_MIN_STACK_SIZE
	.align		4
.L_28:
        /*003c*/ 	.byte	0x04, 0x12
        /*003e*/ 	.short	(.L_30 - .L_29)
	.align		4
.L_29:
        /*0040*/ 	.word	index@(_ZN7cutlass13device_kernelINS_4gemm6kernel13GemmUniversalIN4cute5tupleIJiiiiEEENS1_10collective13CollectiveMmaINS1_35MainloopSm100TmaUmmaWarpSpecializedILi20ELi2ELi4ENS5_IJNS4_1CILi1EEESB_SB_EEEEENS5_IJNSA_ILi64EEENSA_ILi256EEENSA_ILi32EEEEEENS_12float_e4m3_tENS5_IJSB_llEEENS_12float_e5m2_tENS5_IJlSB_lEEENS4_8TiledMMAINS4_8MMA_AtomIJNS4_10MMA_TraitsINS4_19SM100_MMA_F8F6F4_SSEJSI_SK_fSE_SF_NS4_17integral_constantINS4_4UMMA5MajorELSS_1EEENSQ_ISS_LSS_0EEENSQ_INSR_7ScaleInELSV_0EEESW_EEEEEENS4_6LayoutISC_NS5_IJNSA_ILi0EEES10_S10_EEEEENS5_IJNS4_10UnderscoreES13_S13_EEEEENS4_13SM90_TMA_LOADENS4_14ComposedLayoutINS4_7SwizzleILi2ELi4ELi3EEENS4_18smem_ptr_flag_bitsILi8EEENSZ_INS5_IJSE_NSA_ILi8EEEEEENS5_IJSB_SE_EEEEEEEvNS4_8identityES16_NS17_INS18_ILi1ELi4ELi3EEES1B_NSZ_INS5_IJS1C_SG_EEENS5_IJSG_SB_EEEEEEEvS1H_EENS_8epilogue10collective18CollectiveEpilogueINS1O_23Sm100TmaWarpSpecializedILi4ELi2ELi32ELb0ELb0EEEJSH_NS5_IJNSZ_ISE_SB_EES1T_EEESI_SL_SI_SL_NS1O_6fusion15FusionCallbacksIS1S_NS1V_17LinearCombinationISI_fSI_fLNS_15FloatRoundStyleE2EEESH_S1U_JEEENS4_5SM1004TMEM4LOAD26SM100_TMEM_LOAD_16dp32b32xES16_NS17_IS19_S1B_NSZ_INS5_IJS1C_SE_EEENS5_IJSE_SB_EEEEEEENS4_39AutoVectorizingCopyWithAssumedAlignmentILi128EEENS4_14SM90_TMA_STOREES28_S2A_S2A_EEEvvEEEEvNT_6ParamsE)
        /*0044*/ 	.word	0x00000000
.L_30:


//--------------------- .nv.compat                --------------------------
	.section	.nv.compat,"",@"SHT_CUDA_COMPAT_INFO"
	.align	4
        /*0000*/ 	.byte	0x02, 0x09, 0x01, 0x00, 0x02, 0x02, 0x02, 0x00, 0x02, 0x05, 0x05, 0x00, 0x03, 0x07, 0x01, 0x01
        /*0010*/ 	.byte	0x02, 0x03, 0x01, 0x00, 0x02, 0x06, 0x01, 0x00, 0x04, 0x0b, 0x08, 0x00, 0x09, 0x00, 0x00, 0x00
        /*0020*/ 	.byte	0x00, 0x00, 0x00, 0x00


//--------------------- .nv.info._ZN7cutlass13device_kernelINS_4gemm6kernel13GemmUniversalIN4cute5tupleIJiiiiEEENS1_10collective13CollectiveMmaINS1_35MainloopSm100TmaUmmaWarpSpecializedILi20ELi2ELi4ENS5_IJNS4_1CILi1EEESB_SB_EEEEENS5_IJNSA_ILi64EEENSA_ILi256EEENSA_ILi32EEEEEENS_12float_e4m3_tENS5_IJSB_llEEENS_12float_e5m2_tENS5_IJlSB_lEEENS4_8TiledMMAINS4_8MMA_AtomIJNS4_10MMA_TraitsINS4_19SM100_MMA_F8F6F4_SSEJSI_SK_fSE_SF_NS4_17integral_constantINS4_4UMMA5MajorELSS_1EEENSQ_ISS_LSS_0EEENSQ_INSR_7ScaleInELSV_0EEESW_EEEEEENS4_6LayoutISC_NS5_IJNSA_ILi0EEES10_S10_EEEEENS5_IJNS4_10UnderscoreES13_S13_EEEEENS4_13SM90_TMA_LOADENS4_14ComposedLayoutINS4_7SwizzleILi2ELi4ELi3EEENS4_18smem_ptr_flag_bitsILi8EEENSZ_INS5_IJSE_NSA_ILi8EEEEEENS5_IJSB_SE_EEEEEEEvNS4_8identityES16_NS17_INS18_ILi1ELi4ELi3EEES1B_NSZ_INS5_IJS1C_SG_EEENS5_IJSG_SB_EEEEEEEvS1H_EENS_8epilogue10collective18CollectiveEpilogueINS1O_23Sm100TmaWarpSpecializedILi4ELi2ELi32ELb0ELb0EEEJSH_NS5_IJNSZ_ISE_SB_EES1T_EEESI_SL_SI_SL_NS1O_6fusion15FusionCallbacksIS1S_NS1V_17LinearCombinationISI_fSI_fLNS_15FloatRoundStyleE2EEESH_S1U_JEEENS4_5SM1004TMEM4LOAD26SM100_TMEM_LOAD_16dp32b32xES16_NS17_IS19_S1B_NSZ_INS5_IJS1C_SE_EEENS5_IJSE_SB_EEEEEEENS4_39AutoVectorizingCopyWithAssumedAlignmentILi128EEENS4_14SM90_TMA_STOREES28_S2A_S2A_EEEvvEEEEvNT_6ParamsE --------------------------
	.section	.nv.info._ZN7cutlass13device_kernelINS_4gemm6kernel13GemmUniversalIN4cute5tupleIJiiiiEEENS1_10collective13CollectiveMmaINS1_35MainloopSm100TmaUmmaWarpSpecializedILi20ELi2ELi4ENS5_IJNS4_1CILi1EEESB_SB_EEEEENS5_IJNSA_ILi64EEENSA_ILi256EEENSA_ILi32EEEEEENS_12float_e4m3_tENS5_IJSB_llEEENS_12float_e5m2_tENS5_IJlSB_lEEENS4_8TiledMMAINS4_8MMA_AtomIJNS4_10MMA_TraitsINS4_19SM100_MMA_F8F6F4_SSEJSI_SK_fSE_SF_NS4_17integral_constantINS4_4UMMA5MajorELSS_1EEENSQ_ISS_LSS_0EEENSQ_INSR_7ScaleInELSV_0EEESW_EEEEEENS4_6LayoutISC_NS5_IJNSA_ILi0EEES10_S10_EEEEENS5_IJNS4_10UnderscoreES13_S13_EEEEENS4_13SM90_TMA_LOADENS4_14ComposedLayoutINS4_7SwizzleILi2ELi4ELi3EEENS4_18smem_ptr_flag_bitsILi8EEENSZ_INS5_IJSE_NSA_ILi8EEEEEENS5_IJSB_SE_EEEEEEEvNS4_8identityES16_NS17_INS18_ILi1ELi4ELi3EEES1B_NSZ_INS5_IJS1C_SG_EEENS5_IJSG_SB_EEEEEEEvS1H_EENS_8epilogue10collective18CollectiveEpilogueINS1O_23Sm100TmaWarpSpecializedILi4ELi2ELi32ELb0ELb0EEEJSH_NS5_IJNSZ_ISE_SB_EES1T_EEESI_SL_SI_SL_NS1O_6fusion15FusionCallbacksIS1S_NS1V_17LinearCombinationISI_fSI_fLNS_15FloatRoundStyleE2EEESH_S1U_JEEENS4_5SM1004TMEM4LOAD26SM100_TMEM_LOAD_16dp32b32xES16_NS17_IS19_S1B_NSZ_INS5_IJS1C_SE_EEENS5_IJSE_SB_EEEEEEENS4_39AutoVectorizingCopyWithAssumedAlignmentILi128EEENS4_14SM90_TMA_STOREES28_S2A_S2A_EEEvvEEEEvNT_6ParamsE,"",@"SHT_CUDA_INFO"
	.sectionflags	@""
	.align	4


	//----- nvinfo : EIATTR_CUDA_API_VERSION
	.align		4
        /*0000*/ 	.byte	0x04, 0x37
        /*0002*/ 	.short	(.L_32 - .L_31)
.L_31:
        /*0004*/ 	.word	0x00000082


	//----- nvinfo : EIATTR_KPARAM_INFO
	.align		4
.L_32:
        /*0008*/ 	.byte	0x04, 0x17
        /*000a*/ 	.short	(.L_34 - .L_33)
.L_33:
        /*000c*/ 	.word	0x00000000
        /*0010*/ 	.short	0x0000
        /*0012*/ 	.short	0x0000
        /*0014*/ 	.byte	0x00, 0xf0, 0x01, 0x20


	//----- nvinfo : EIATTR_AT_ENTRY_FRAGMENTS
	.align		4
.L_34:
        /*0018*/ 	.byte	0x04, 0x4f
        /*001a*/ 	.short	(.L_36 - .L_35)


	//   ....[0]....
.L_35:
        /*001c*/ 	.word	0x00000006


	//----- nvinfo : EIATTR_RESERVED_SMEM_USED
	.align		4
.L_36:
        /*0020*/ 	.byte	0x01, 0x41
	.zero		2


	//----- nvinfo : EIATTR_SPARSE_MMA_MASK
	.align		4
        /*0024*/ 	.byte	0x03, 0x50
        /*0026*/ 	.short	0x0000


	//----- nvinfo : EIATTR_TCGEN05_1CTA_USED
	.align		4
        /*0028*/ 	.byte	0x01, 0x51
	.zero		2


	//----- nvinfo : EIATTR_MAXREG_COUNT
	.align		4
        /*002c*/ 	.byte	0x03, 0x1b
        /*002e*/ 	.short	0x00ff


	//----- nvinfo : EIATTR_NUM_BARRIERS
	.align		4
        /*0030*/ 	.byte	0x02, 0x4c
        /*0032*/ 	.byte	0x07
	.zero		1


	//----- nvinfo : EIATTR_EXTERNS
	.align		4
        /*0034*/ 	.byte	0x04, 0x0f
        /*0036*/ 	.short	(.L_38 - .L_37)


	//   ....[0]....
	.align		4
.L_37:
        /*0038*/ 	.word	index@(__assertfail)


	//----- nvinfo : EIATTR_MERCURY_ISA_VERSION
	.align		4
.L_38:
        /*003c*/ 	.byte	0x03, 0x5f
        /*003e*/ 	.short	0x0101


	//----- nvinfo : EIATTR_INT_WARP_WIDE_INSTR_OFFSETS
	.align		4
        /*0040*/ 	.byte	0x04, 0x31
        /*0042*/ 	.short	(.L_40 - .L_39)


	//   ....[0]....
.L_39:
        /*0044*/ 	.word	0x00002010


	//   ....[1]....
        /*0048*/ 	.word	0x00004260


	//   ....[2]....
        /*004c*/ 	.word	0x00004290


	//   ....[3]....
        /*0050*/ 	.word	0x000042e0


	//   ....[4]....
        /*0054*/ 	.word	0x00004c00


	//   ....[5]....
        /*0058*/ 	.word	0x00004c60


	//   ....[6]....
        /*005c*/ 	.word	0x00004d40


	//   ....[7]....
        /*0060*/ 	.word	0x00004db0


	//   ....[8]....
        /*0064*/ 	.word	0x00004ec0


	//   ....[9]....
        /*0068*/ 	.word	0x00004f50


	//   ....[10]....
        /*006c*/ 	.word	0x00005120


	//   ....[11]....
        /*0070*/ 	.word	0x00005280


	//----- nvinfo : EIATTR_COOP_GROUP_MASK_REGIDS
	.align		4
.L_40:
        /*0074*/ 	.byte	0x04, 0x29
        /*0076*/ 	.short	(.L_42 - .L_41)


	//   ....[0]....
.L_41:
        /*0078*/ 	.word	0xffffffff


	//   ....[1]....
        /*007c*/ 	.word	0xffffffff


	//   ....[2]....
        /*0080*/ 	.word	0xffffffff


	//   ....[3]....
        /*0084*/ 	.word	0xffffffff


	//   ....[4]....
        /*0088*/ 	.word	0xffffffff


	//   ....[5]....
        /*008c*/ 	.word	0xffffffff


	//   ....[6]....
        /*0090*/ 	.word	0xffffffff


	//   ....[7]....
        /*0094*/ 	.word	0xffffffff


	//   ....[8]....
        /*0098*/ 	.word	0xffffffff


	//   ....[9]....
        /*009c*/ 	.word	0xffffffff


	//   ....[10]....
        /*00a0*/ 	.word	0xffffffff


	//   ....[11]....
        /*00a4*/ 	.word	0xffffffff


	//   ....[12]....
        /*00a8*/ 	.word	0xffffffff


	//----- nvinfo : EIATTR_COOP_GROUP_INSTR_OFFSETS
	.align		4
.L_42:
        /*00ac*/ 	.byte	0x04, 0x28
        /*00ae*/ 	.short	(.L_44 - .L_43)


	//   ....[0]....
.L_43:
        /*00b0*/ 	.word	0x00000090


	//   ....[1]....
        /*00b4*/ 	.word	0x000004d0


	//   ....[2]....
        /*00b8*/ 	.word	0x00000870


	//   ....[3]....
        /*00bc*/ 	.word	0x00000a10


	//   ....[4]....
        /*00c0*/ 	.word	0x00000b10


	//   ....[5]....
        /*00c4*/ 	.word	0x00000c80


	//   ....[6]....
        /*00c8*/ 	.word	0x00000e20


	//   ....[7]....
        /*00cc*/ 	.word	0x00001ef0


	//   ....[8]....
        /*00d0*/ 	.word	0x000035d0


	//   ....[9]....
        /*00d4*/ 	.word	0x000037e0


	//   ....[10]....
        /*00d8*/ 	.word	0x00003810


	//   ....[11]....
        /*00dc*/ 	.word	0x00004150


	//   ....[12]....
        /*00e0*/ 	.word	0x00004380


	//----- nvinfo : EIATTR_VRC_CTA_INIT_COUNT
	.align		4
.L_44:
        /*00e4*/ 	.byte	0x02, 0x4a
        /*00e6*/ 	.byte	0x80
	.zero		1


	//----- nvinfo : EIATTR_SYSCALL_OFFSETS
	.align		4
        /*00e8*/ 	.byte	0x04, 0x46
        /*00ea*/ 	.short	(.L_46 - .L_45)


	//   ....[0]....
.L_45:
        /*00ec*/ 	.word	0x00005d00


	//   ....[1]....
        /*00f0*/ 	.word	0x00005e40


	//   ....[2]....
        /*00f4*/ 	.word	0x00006640


	//   ....[3]....
        /*00f8*/ 	.word	0x000073e0


	//   ....[4]....
        /*00fc*/ 	.word	0x00008140


	//   ....[5]....
        /*0100*/ 	.word	0x00008ed0


	//----- nvinfo : EIATTR_MBARRIER_INSTR_OFFSETS
	.align		4
.L_46:
        /*0104*/ 	.byte	0x04, 0x39
        /*0106*/ 	.short	(.L_48 - .L_47)


	//   ....[0]....
.L_47:
        /*0108*/ 	.word	0x000005d0
        /*010c*/ 	.word	0x000000ff
        /*0110*/ 	.word	0x00000000
        /*0114*/ 	.short	0x0100
        /*0116*/ 	.byte	0x05
	.zero		1


	//   ....[1]....
        /*0118*/ 	.word	0x000005e0
        /*011c*/ 	.word	0x000000ff
        /*0120*/ 	.word	0x000000a0
        /*0124*/ 	.short	0x0100
        /*0126*/ 	.byte	0x05
	.zero		1


	//   ....[2]....
        /*0128*/ 	.word	0x000005f0
        /*012c*/ 	.word	0x000000ff
        /*0130*/ 	.word	0x00000008
        /*0134*/ 	.short	0x0100
        /*0136*/ 	.byte	0x05
	.zero		1


	//   ....[3]....
        /*0138*/ 	.word	0x00000600
        /*013c*/ 	.word	0x000000ff
        /*0140*/ 	.word	0x000000a8
        /*0144*/ 	.short	0x0100
        /*0146*/ 	.byte	0x05
	.zero		1


	//   ....[4]....
        /*0148*/ 	.word	0x00000610
        /*014c*/ 	.word	0x000000ff
        /*0150*/ 	.word	0x00000010
        /*0154*/ 	.short	0x0100
        /*0156*/ 	.byte	0x05
	.zero		1


	//   ....[5]....
        /*0158*/ 	.word	0x00000620
        /*015c*/ 	.word	0x000000ff
        /*0160*/ 	.word	0x000000b0
        /*0164*/ 	.short	0x0100
        /*0166*/ 	.byte	0x05
	.zero		1


	//   ....[6]....
        /*0168*/ 	.word	0x00000630
        /*016c*/ 	.word	0x000000ff
        /*0170*/ 	.word	0x00000018
        /*0174*/ 	.short	0x0100
        /*0176*/ 	.byte	0x05
	.zero		1


	//   ....[7]....
        /*0178*/ 	.word	0x00000640
        /*017c*/ 	.word	0x000000ff
        /*0180*/ 	.word	0x000000b8
        /*0184*/ 	.short	0x0100
        /*0186*/ 	.byte	0x05
	.zero		1


	//   ....[8]....
        /*0188*/ 	.word	0x00000650
        /*018c*/ 	.word	0x000000ff
        /*0190*/ 	.word	0x00000020
        /*0194*/ 	.short	0x0100
        /*0196*/ 	.byte	0x05
	.zero		1


	//   ....[9]....
        /*0198*/ 	.word	0x00000660
        /*019c*/ 	.word	0x000000ff
        /*01a0*/ 	.word	0x000000c0
        /*01a4*/ 	.short	0x0100
        /*01a6*/ 	.byte	0x05
	.zero		1


	//   ....[10]....
        /*01a8*/ 	.word	0x00000670
        /*01ac*/ 	.word	0x000000ff
        /*01b0*/ 	.word	0x00000028
        /*01b4*/ 	.short	0x0100
        /*01b6*/ 	.byte	0x05
	.zero		1


	//   ....[11]....
        /*01b8*/ 	.word	0x00000680
        /*01bc*/ 	.word	0x000000ff
        /*01c0*/ 	.word	0x000000c8
        /*01c4*/ 	.short	0x0100
        /*01c6*/ 	.byte	0x05
	.zero		1


	//   ....[12]....
        /*01c8*/ 	.word	0x00000690
        /*01cc*/ 	.word	0x000000ff
        /*01d0*/ 	.word	0x00000030
        /*01d4*/ 	.short	0x0100
        /*01d6*/ 	.byte	0x05
	.zero		1


	//   ....[13]....
        /*01d8*/ 	.word	0x000006a0
        /*01dc*/ 	.word	0x000000ff
        /*01e0*/ 	.word	0x000000d0
        /*01e4*/ 	.short	0x0100
        /*01e6*/ 	.byte	0x05
	.zero		1


	//   ....[14]....
        /*01e8*/ 	.word	0x000006b0
        /*01ec*/ 	.word	0x000000ff
        /*01f0*/ 	.word	0x00000038
        /*01f4*/ 	.short	0x0100
        /*01f6*/ 	.byte	0x05
	.zero		1


	//   ....[15]....
        /*01f8*/ 	.word	0x000006c0
        /*01fc*/ 	.word	0x000000ff
        /*0200*/ 	.word	0x000000d8
        /*0204*/ 	.short	0x0100
        /*0206*/ 	.byte	0x05
	.zero		1


	//   ....[16]....
        /*0208*/ 	.word	0x000006d0
        /*020c*/ 	.word	0x000000ff
        /*0210*/ 	.word	0x00000040
        /*0214*/ 	.short	0x0100
        /*0216*/ 	.byte	0x05
	.zero		1


	//   ....[17]....
        /*0218*/ 	.word	0x000006e0
        /*021c*/ 	.word	0x000000ff
        /*0220*/ 	.word	0x000000e0
        /*0224*/ 	.short	0x0100
        /*0226*/ 	.byte	0x05
	.zero		1


	//   ....[18]....
        /*0228*/ 	.word	0x000006f0
        /*022c*/ 	.word	0x000000ff
        /*0230*/ 	.word	0x00000048
        /*0234*/ 	.short	0x0100
        /*0236*/ 	.byte	0x05
	.zero		1


	//   ....[19]....
        /*0238*/ 	.word	0x00000700
        /*023c*/ 	.word	0x000000ff
        /*0240*/ 	.word	0x000000e8
        /*0244*/ 	.short	0x0100
        /*0246*/ 	.byte	0x05
	.zero		1


	//   ....[20]....
        /*0248*/ 	.word	0x00000710
        /*024c*/ 	.word	0x000000ff
        /*0250*/ 	.word	0x00000050
        /*0254*/ 	.short	0x0100
        /*0256*/ 	.byte	0x05
	.zero		1


	//   ....[21]....
        /*0258*/ 	.word	0x00000720
        /*025c*/ 	.word	0x000000ff
        /*0260*/ 	.word	0x000000f0
        /*0264*/ 	.short	0x0100
        /*0266*/ 	.byte	0x05
	.zero		1


	//   ....[22]....
        /*0268*/ 	.word	0x00000730
        /*026c*/ 	.word	0x000000ff
        /*0270*/ 	.word	0x00000058
        /*0274*/ 	.short	0x0100
        /*0276*/ 	.byte	0x05
	.zero		1


	//   ....[23]....
        /*0278*/ 	.word	0x00000740
        /*027c*/ 	.word	0x000000ff
        /*0280*/ 	.word	0x000000f8
        /*0284*/ 	.short	0x0100
        /*0286*/ 	.byte	0x05
	.zero		1


	//   ....[24]....
        /*0288*/ 	.word	0x00000750
        /*028c*/ 	.word	0x000000ff
        /*0290*/ 	.word	0x00000060
        /*0294*/ 	.short	0x0100
        /*0296*/ 	.byte	0x05
	.zero		1


	//   ....[25]....
        /*0298*/ 	.word	0x00000760
        /*029c*/ 	.word	0x000000ff
        /*02a0*/ 	.word	0x00000100
        /*02a4*/ 	.short	0x0100
        /*02a6*/ 	.byte	0x05
	.zero		1


	//   ....[26]....
        /*02a8*/ 	.word	0x00000770
        /*02ac*/ 	.word	0x000000ff
        /*02b0*/ 	.word	0x00000068
        /*02b4*/ 	.short	0x0100
        /*02b6*/ 	.byte	0x05
	.zero		1


	//   ....[27]....
        /*02b8*/ 	.word	0x00000780
        /*02bc*/ 	.word	0x000000ff
        /*02c0*/ 	.word	0x00000108
        /*02c4*/ 	.short	0x0100
        /*02c6*/ 	.byte	0x05
	.zero		1


	//   ....[28]....
        /*02c8*/ 	.word	0x00000790
        /*02cc*/ 	.word	0x000000ff
        /*02d0*/ 	.word	0x00000070
        /*02d4*/ 	.short	0x0100
        /*02d6*/ 	.byte	0x05
	.zero		1


	//   ....[29]....
        /*02d8*/ 	.word	0x000007a0
        /*02dc*/ 	.word	0x000000ff
        /*02e0*/ 	.word	0x00000110
        /*02e4*/ 	.short	0x0100
        /*02e6*/ 	.byte	0x05
	.zero		1


	//   ....[30]....
        /*02e8*/ 	.word	0x000007b0
        /*02ec*/ 	.word	0x000000ff
        /*02f0*/ 	.word	0x00000078
        /*02f4*/ 	.short	0x0100
        /*02f6*/ 	.byte	0x05
	.zero		1


	//   ....[31]....
        /*02f8*/ 	.word	0x000007c0
        /*02fc*/ 	.word	0x000000ff
        /*0300*/ 	.word	0x00000118
        /*0304*/ 	.short	0x0100
        /*0306*/ 	.byte	0x05
	.zero		1


	//   ....[32]....
        /*0308*/ 	.word	0x000007d0
        /*030c*/ 	.word	0x000000ff
        /*0310*/ 	.word	0x00000080
        /*0314*/ 	.short	0x0100
        /*0316*/ 	.byte	0x05
	.zero		1


	//   ....[33]....
        /*0318*/ 	.word	0x000007e0
        /*031c*/ 	.word	0x000000ff
        /*0320*/ 	.word	0x00000120
        /*0324*/ 	.short	0x0100
        /*0326*/ 	.byte	0x05
	.zero		1


	//   ....[34]....
        /*0328*/ 	.word	0x000007f0
        /*032c*/ 	.word	0x000000ff
        /*0330*/ 	.word	0x00000088
        /*0334*/ 	.short	0x0100
        /*0336*/ 	.byte	0x05
	.zero		1


	//   ....[35]....
        /*0338*/ 	.word	0x00000800
        /*033c*/ 	.word	0x000000ff
        /*0340*/ 	.word	0x00000128
        /*0344*/ 	.short	0x0100
        /*0346*/ 	.byte	0x05
	.zero		1


	//   ....[36]....
        /*0348*/ 	.word	0x00000810
        /*034c*/ 	.word	0x000000ff
        /*0350*/ 	.word	0x00000090
        /*0354*/ 	.short	0x0100
        /*0356*/ 	.byte	0x05
	.zero		1


	//   ....[37]....
        /*0358*/ 	.word	0x00000820
        /*035c*/ 	.word	0x000000ff
        /*0360*/ 	.word	0x00000130
        /*0364*/ 	.short	0x0100
        /*0366*/ 	.byte	0x05
	.zero		1


	//   ....[38]....
        /*0368*/ 	.word	0x00000830
        /*036c*/ 	.word	0x000000ff
        /*0370*/ 	.word	0x00000098
        /*0374*/ 	.short	0x0100
        /*0376*/ 	.byte	0x05
	.zero		1


	//   ....[39]....
        /*0378*/ 	.word	0x00000840
        /*037c*/ 	.word	0x000000ff
        /*0380*/ 	.word	0x00000138
        /*0384*/ 	.short	0x0100
        /*0386*/ 	.byte	0x05
	.zero		1


	//   ....[40]....
        /*0388*/ 	.word	0x00000980
        /*038c*/ 	.word	0x000000ff
        /*0390*/ 	.word	0x00000140
        /*0394*/ 	.short	0x0100
        /*0396*/ 	.byte	0x07
	.zero		1


	//   ....[41]....
        /*0398*/ 	.word	0x00000990
        /*039c*/ 	.word	0x000000ff
        /*03a0*/ 	.word	0x00000160
        /*03a4*/ 	.short	0x0100
        /*03a6*/ 	.byte	0x07
	.zero		1


	//   ....[42]....
        /*03a8*/ 	.word	0x000009a0
        /*03ac*/ 	.word	0x000000ff
        /*03b0*/ 	.word	0x00000148
        /*03b4*/ 	.short	0x0100
        /*03b6*/ 	.byte	0x07
	.zero		1


	//   ....[43]....
        /*03b8*/ 	.word	0x000009b0
        /*03bc*/ 	.word	0x000000ff
        /*03c0*/ 	.word	0x00000168
        /*03c4*/ 	.short	0x0100
        /*03c6*/ 	.byte	0x07
	.zero		1


	//   ....[44]....
        /*03c8*/ 	.word	0x000009c0
        /*03cc*/ 	.word	0x000000ff
        /*03d0*/ 	.word	0x00000150
        /*03d4*/ 	.short	0x0100
        /*03d6*/ 	.byte	0x07
	.zero		1


	//   ....[45]....
        /*03d8*/ 	.word	0x000009d0
        /*03dc*/ 	.word	0x000000ff
        /*03e0*/ 	.word	0x00000170
        /*03e4*/ 	.short	0x0100
        /*03e6*/ 	.byte	0x07
	.zero		1


	//   ....[46]....
        /*03e8*/ 	.word	0x000009e0
        /*03ec*/ 	.word	0x000000ff
        /*03f0*/ 	.word	0x00000158
        /*03f4*/ 	.short	0x0100
        /*03f6*/ 	.byte	0x07
	.zero		1


	//   ....[47]....
        /*03f8*/ 	.word	0x000009f0
        /*03fc*/ 	.word	0x000000ff
        /*0400*/ 	.word	0x00000178
        /*0404*/ 	.short	0x0100
        /*0406*/ 	.byte	0x07
	.zero		1


	//   ....[48]....
        /*0408*/ 	.word	0x00000ae0
        /*040c*/ 	.word	0x000000ff
        /*0410*/ 	.word	0x00000180
        /*0414*/ 	.short	0x0100
        /*0416*/ 	.byte	0x05
	.zero		1


	//   ....[49]....
        /*0418*/ 	.word	0x00000af0
        /*041c*/ 	.word	0x000000ff
        /*0420*/ 	.word	0x00000188
        /*0424*/ 	.short	0x0100
        /*0426*/ 	.byte	0x05
	.zero		1


	//   ....[50]....
        /*0428*/ 	.word	0x00000c30
        /*042c*/ 	.word	0x000000ff
        /*0430*/ 	.word	0x00000190
        /*0434*/ 	.short	0x0100
        /*0436*/ 	.byte	0x05
	.zero		1


	//   ....[51]....
        /*0438*/ 	.word	0x00000c40
        /*043c*/ 	.word	0x000000ff
        /*0440*/ 	.word	0x000001a0
        /*0444*/ 	.short	0x0100
        /*0446*/ 	.byte	0x05
	.zero		1


	//   ....[52]....
        /*0448*/ 	.word	0x00000c50
        /*044c*/ 	.word	0x000000ff
        /*0450*/ 	.word	0x00000198
        /*0454*/ 	.short	0x0100
        /*0456*/ 	.byte	0x05
	.zero		1


	//   ....[53]....
        /*0458*/ 	.word	0x00000c60
        /*045c*/ 	.word	0x000000ff
        /*0460*/ 	.word	0x000001a8
        /*0464*/ 	.short	0x0100
        /*0466*/ 	.byte	0x05
	.zero		1


	//   ....[54]....
        /*0468*/ 	.word	0x00000d90
        /*046c*/ 	.word	0x000000ff
        /*0470*/ 	.word	0x000001b0
        /*0474*/ 	.short	0x0100
        /*0476*/ 	.byte	0x07
	.zero		1


	//   ....[55]....
        /*0478*/ 	.word	0x00000da0
        /*047c*/ 	.word	0x000000ff
        /*0480*/ 	.word	0x000001d0
        /*0484*/ 	.short	0x0100
        /*0486*/ 	.byte	0x07
	.zero		1


	//   ....[56]....
        /*0488*/ 	.word	0x00000db0
        /*048c*/ 	.word	0x000000ff
        /*0490*/ 	.word	0x000001b8
        /*0494*/ 	.short	0x0100
        /*0496*/ 	.byte	0x07
	.zero		1


	//   ....[57]....
        /*0498*/ 	.word	0x00000dc0
        /*049c*/ 	.word	0x000000ff
        /*04a0*/ 	.word	0x000001d8
        /*04a4*/ 	.short	0x0100
        /*04a6*/ 	.byte	0x07
	.zero		1


	//   ....[58]....
        /*04a8*/ 	.word	0x00000dd0
        /*04ac*/ 	.word	0x000000ff
        /*04b0*/ 	.word	0x000001c0
        /*04b4*/ 	.short	0x0100
        /*04b6*/ 	.byte	0x07
	.zero		1


	//   ....[59]....
        /*04b8*/ 	.word	0x00000de0
        /*04bc*/ 	.word	0x000000ff
        /*04c0*/ 	.word	0x000001e0
        /*04c4*/ 	.short	0x0100
        /*04c6*/ 	.byte	0x07
	.zero		1


	//   ....[60]....
        /*04c8*/ 	.word	0x00000df0
        /*04cc*/ 	.word	0x000000ff
        /*04d0*/ 	.word	0x000001c8
        /*04d4*/ 	.short	0x0100
        /*04d6*/ 	.byte	0x07
	.zero		1


	//   ....[61]....
        /*04d8*/ 	.word	0x00000e00
        /*04dc*/ 	.word	0x000000ff
        /*04e0*/ 	.word	0x000001e8
        /*04e4*/ 	.short	0x0100
        /*04e6*/ 	.byte	0x07
	.zero		1


	//   ....[62]....
        /*04e8*/ 	.word	0x00000ef0
        /*04ec*/ 	.word	0x000000ff
        /*04f0*/ 	.word	0x000001f0
        /*04f4*/ 	.short	0x0100
        /*04f6*/ 	.byte	0x05
	.zero		1


	//   ....[63]....
        /*04f8*/ 	.word	0x00000f00
        /*04fc*/ 	.word	0x000000ff
        /*0500*/ 	.word	0x00000200
        /*0504*/ 	.short	0x0100
        /*0506*/ 	.byte	0x05
	.zero		1


	//   ....[64]....
        /*0508*/ 	.word	0x00000f10
        /*050c*/ 	.word	0x000000ff
        /*0510*/ 	.word	0x000001f8
        /*0514*/ 	.short	0x0100
        /*0516*/ 	.byte	0x05
	.zero		1


	//   ....[65]....
        /*0518*/ 	.word	0x00000f20
        /*051c*/ 	.word	0x000000ff
        /*0520*/ 	.word	0x00000208
        /*0524*/ 	.short	0x0100
        /*0526*/ 	.byte	0x05
	.zero		1


	//   ....[66]....
        /*0528*/ 	.word	0x000017f0
        /*052c*/ 	.word	0x00000002
        /*0530*/ 	.word	0x00000200
        /*0534*/ 	.short	0x010a
        /*0536*/ 	.byte	0xff
	.zero		1


	//   ....[67]....
        /*0538*/ 	.word	0x00001820
        /*053c*/ 	.word	0x00000002
        /*0540*/ 	.word	0x000001f0
        /*0544*/ 	.short	0x0101
        /*0546*/ 	.byte	0xff
	.zero		1


	//   ....[68]....
        /*0548*/ 	.word	0x000018f0
        /*054c*/ 	.word	0x000000ff
        /*0550*/ 	.word	0x000000a0
        /*0554*/ 	.short	0x010a
        /*0556*/ 	.byte	0x08
	.zero		1


	//   ....[69]....
        /*0558*/ 	.word	0x00001990
        /*055c*/ 	.word	0x000000ff
        /*0560*/ 	.word	0x000000a0
        /*0564*/ 	.short	0x010a
        /*0566*/ 	.byte	0x21
	.zero		1


	//   ....[70]....
        /*0568*/ 	.word	0x00001ae0
        /*056c*/ 	.word	0x000000ff
        /*0570*/ 	.word	0x000000a0
        /*0574*/ 	.short	0x010a
        /*0576*/ 	.byte	0x08
	.zero		1


	//   ....[71]....
        /*0578*/ 	.word	0x00001bf0
        /*057c*/ 	.word	0x000000ff
        /*0580*/ 	.word	0x00000188
        /*0584*/ 	.short	0x0101
        /*0586*/ 	.byte	0x04
	.zero		1


	//   ....[72]....
        /*0588*/ 	.word	0x00001c10
        /*058c*/ 	.word	0x000000ff
        /*0590*/ 	.word	0x000000a0
        /*0594*/ 	.short	0x010a
        /*0596*/ 	.byte	0x08
	.zero		1


	//   ....[73]....
        /*0598*/ 	.word	0x00001c90
        /*059c*/ 	.word	0x000000ff
        /*05a0*/ 	.word	0x000000a0
        /*05a4*/ 	.short	0x010a
        /*05a6*/ 	.byte	0x11
	.zero		1


	//   ....[74]....
        /*05a8*/ 	.word	0x00001de0
        /*05ac*/ 	.word	0x000000ff
        /*05b0*/ 	.word	0x000000a0
        /*05b4*/ 	.short	0x010a
        /*05b6*/ 	.byte	0x08
	.zero		1


	//   ....[75]....
        /*05b8*/ 	.word	0x00001f20
        /*05bc*/ 	.word	0x00000002
        /*05c0*/ 	.word	0x00000190
        /*05c4*/ 	.short	0x010a
        /*05c6*/ 	.byte	0xff
	.zero		1


	//   ....[76]....
        /*05c8*/ 	.word	0x00001fe0
        /*05cc*/ 	.word	0x00000002
        /*05d0*/ 	.word	0x00000000
        /*05d4*/ 	.short	0x0101
        /*05d6*/ 	.byte	0xff
	.zero		1


	//   ....[77]....
        /*05d8*/ 	.word	0x00002540
        /*05dc*/ 	.word	0x000000ff
        /*05e0*/ 	.word	0x00000000
        /*05e4*/ 	.short	0x010a
        /*05e6*/ 	.byte	0x05
	.zero		1


	//   ....[78]....
        /*05e8*/ 	.word	0x000025d0
        /*05ec*/ 	.word	0x000000ff
        /*05f0*/ 	.word	0x00000000
        /*05f4*/ 	.short	0x010a
        /*05f6*/ 	.byte	0x05
	.zero		1


	//   ....[79]....
        /*05f8*/ 	.word	0x00002660
        /*05fc*/ 	.word	0x000000ff
        /*0600*/ 	.word	0x00000000
        /*0604*/ 	.short	0x010a
        /*0606*/ 	.byte	0x05
	.zero		1


	//   ....[80]....
        /*0608*/ 	.word	0x000026f0
        /*060c*/ 	.word	0x000000ff
        /*0610*/ 	.word	0x00000000
        /*0614*/ 	.short	0x010a
        /*0616*/ 	.byte	0x05
	.zero		1


	//   ....[81]....
        /*0618*/ 	.word	0x00002780
        /*061c*/ 	.word	0x000000ff
        /*0620*/ 	.word	0x00000000
        /*0624*/ 	.short	0x010a
        /*0626*/ 	.byte	0x05
	.zero		1


	//   ....[82]....
        /*0628*/ 	.word	0x00002810
        /*062c*/ 	.word	0x000000ff
        /*0630*/ 	.word	0x00000000
        /*0634*/ 	.short	0x010a
        /*0636*/ 	.byte	0x05
	.zero		1


	//   ....[83]....
        /*0638*/ 	.word	0x000028a0
        /*063c*/ 	.word	0x000000ff
        /*0640*/ 	.word	0x00000000
        /*0644*/ 	.short	0x010a
        /*0646*/ 	.byte	0x05
	.zero		1


	//   ....[84]....
        /*0648*/ 	.word	0x00002930
        /*064c*/ 	.word	0x000000ff
        /*0650*/ 	.word	0x00000000
        /*0654*/ 	.short	0x010a
        /*0656*/ 	.byte	0x05
	.zero		1


	//   ....[85]....
        /*0658*/ 	.word	0x000029c0
        /*065c*/ 	.word	0x000000ff
        /*0660*/ 	.word	0x00000000
        /*0664*/ 	.short	0x010a
        /*0666*/ 	.byte	0x05
	.zero		1


	//   ....[86]....
        /*0668*/ 	.word	0x00002a50
        /*066c*/ 	.word	0x000000ff
        /*0670*/ 	.word	0x00000000
        /*0674*/ 	.short	0x010a
        /*0676*/ 	.byte	0x05
	.zero		1


	//   ....[87]....
        /*0678*/ 	.word	0x00002ae0
        /*067c*/ 	.word	0x000000ff
        /*0680*/ 	.word	0x00000000
        /*0684*/ 	.short	0x010a
        /*0686*/ 	.byte	0x05
	.zero		1


	//   ....[88]....
        /*0688*/ 	.word	0x00002b70
        /*068c*/ 	.word	0x000000ff
        /*0690*/ 	.word	0x00000000
        /*0694*/ 	.short	0x010a
        /*0696*/ 	.byte	0x05
	.zero		1


	//   ....[89]....
        /*0698*/ 	.word	0x00002c00
        /*069c*/ 	.word	0x000000ff
        /*06a0*/ 	.word	0x00000000
        /*06a4*/ 	.short	0x010a
        /*06a6*/ 	.byte	0x05
	.zero		1


	//   ....[90]....
        /*06a8*/ 	.word	0x00002c90
        /*06ac*/ 	.word	0x000000ff
        /*06b0*/ 	.word	0x00000000
        /*06b4*/ 	.short	0x010a
        /*06b6*/ 	.byte	0x05
	.zero		1


	//   ....[91]....
        /*06b8*/ 	.word	0x00002d20
        /*06bc*/ 	.word	0x000000ff
        /*06c0*/ 	.word	0x00000000
        /*06c4*/ 	.short	0x010a
        /*06c6*/ 	.byte	0x05
	.zero		1


	//   ....[92]....
        /*06c8*/ 	.word	0x00002db0
        /*06cc*/ 	.word	0x000000ff
        /*06d0*/ 	.word	0x00000000
        /*06d4*/ 	.short	0x010a
        /*06d6*/ 	.byte	0x05
	.zero		1


	//   ....[93]....
        /*06d8*/ 	.word	0x00002e40
        /*06dc*/ 	.word	0x000000ff
        /*06e0*/ 	.word	0x00000000
        /*06e4*/ 	.short	0x010a
        /*06e6*/ 	.byte	0x05
	.zero		1


	//   ....[94]....
        /*06e8*/ 	.word	0x00002ed0
        /*06ec*/ 	.word	0x000000ff
        /*06f0*/ 	.word	0x00000000
        /*06f4*/ 	.short	0x010a
        /*06f6*/ 	.byte	0x05
	.zero		1


	//   ....[95]....
        /*06f8*/ 	.word	0x00002f60
        /*06fc*/ 	.word	0x000000ff
        /*0700*/ 	.word	0x00000000
        /*0704*/ 	.short	0x010a
        /*0706*/ 	.byte	0x05
	.zero		1


	//   ....[96]....
        /*0708*/ 	.word	0x00003000
        /*070c*/ 	.word	0x00000000
        /*0710*/ 	.word	0x00000000
        /*0714*/ 	.short	0x010a
        /*0716*/ 	.byte	0xff
	.zero		1


	//   ....[97]....
        /*0718*/ 	.word	0x00003120
        /*071c*/ 	.word	0x00000000
        /*0720*/ 	.word	0x000001f0
        /*0724*/ 	.short	0x010a
        /*0726*/ 	.byte	0xff
	.zero		1


	//   ....[98]....
        /*0728*/ 	.word	0x00003190
        /*072c*/ 	.word	0x00000000
        /*0730*/ 	.word	0x00000000
        /*0734*/ 	.short	0x0101
        /*0736*/ 	.byte	0xff
	.zero		1


	//   ....[99]....
        /*0738*/ 	.word	0x000031b0
        /*073c*/ 	.word	0x000000ff
        /*0740*/ 	.word	0x000001a0
        /*0744*/ 	.short	0x010a
        /*0746*/ 	.byte	0x05
	.zero		1


	//   ....[100]....
        /*0748*/ 	.word	0x000032d0
        /*074c*/ 	.word	0x00000000
        /*0750*/ 	.word	0x00000190
        /*0754*/ 	.short	0x010a
        /*0756*/ 	.byte	0xff
	.zero		1


	//   ....[101]....
        /*0758*/ 	.word	0x000033d0
        /*075c*/ 	.word	0x00000000
        /*0760*/ 	.word	0x00000000
        /*0764*/ 	.short	0x0101
        /*0766*/ 	.byte	0xff
	.zero		1


	//   ....[102]....
        /*0768*/ 	.word	0x00003460
        /*076c*/ 	.word	0x000000ff
        /*0770*/ 	.word	0x000001a0
        /*0774*/ 	.short	0x0106
        /*0776*/ 	.byte	0x05
	.zero		1


	//   ....[103]....
        /*0778*/ 	.word	0x00003480
        /*077c*/ 	.word	0x000000ff
        /*0780*/ 	.word	0x000001a0
        /*0784*/ 	.short	0x010a
        /*0786*/ 	.byte	0x05
	.zero		1


	//   ....[104]....
        /*0788*/ 	.word	0x00003510
        /*078c*/ 	.word	0x000000ff
        /*0790*/ 	.word	0x000001a0
        /*0794*/ 	.short	0x0106
        /*0796*/ 	.byte	0x04
	.zero		1


	//   ....[105]....
        /*0798*/ 	.word	0x00003550
        /*079c*/ 	.word	0x00000000
        /*07a0*/ 	.word	0x000001a0
        /*07a4*/ 	.short	0x010a
        /*07a6*/ 	.byte	0xff
	.zero		1


	//   ....[106]....
        /*07a8*/ 	.word	0x00003a20
        /*07ac*/ 	.word	0x00000000
        /*07b0*/ 	.word	0x00000190
        /*07b4*/ 	.short	0x010a
        /*07b6*/ 	.byte	0xff
	.zero		1


	//   ....[107]....
        /*07b8*/ 	.word	0x00003b20
        /*07bc*/ 	.word	0x00000003
        /*07c0*/ 	.word	0x00000000
        /*07c4*/ 	.short	0x0101
        /*07c6*/ 	.byte	0xff
	.zero		1


	//   ....[108]....
        /*07c8*/ 	.word	0x00003b30
        /*07cc*/ 	.word	0x000000ff
        /*07d0*/ 	.word	0x00000000
        /*07d4*/ 	.short	0x010a
        /*07d6*/ 	.byte	0x04
	.zero		1


	//   ....[109]....
        /*07d8*/ 	.word	0x00003b50
        /*07dc*/ 	.word	0x000000ff
        /*07e0*/ 	.word	0x000001d0
        /*07e4*/ 	.short	0x010a
        /*07e6*/ 	.byte	0x09
	.zero		1


	//   ....[110]....
        /*07e8*/ 	.word	0x00003c90
        /*07ec*/ 	.word	0x000000ff
        /*07f0*/ 	.word	0x00000000
        /*07f4*/ 	.short	0x010a
        /*07f6*/ 	.byte	0x07
	.zero		1


	//   ....[111]....
        /*07f8*/ 	.word	0x00003da0
        /*07fc*/ 	.word	0x000000ff
        /*0800*/ 	.word	0x00000000
        /*0804*/ 	.short	0x010a
        /*0806*/ 	.byte	0x04
	.zero		1


	//   ....[112]....
        /*0808*/ 	.word	0x00003f80
        /*080c*/ 	.word	0x000000ff
        /*0810*/ 	.word	0x00000000
        /*0814*/ 	.short	0x010a
        /*0816*/ 	.byte	0x05
	.zero		1


	//   ....[113]....
        /*0818*/ 	.word	0x00004010
        /*081c*/ 	.word	0x000000ff
        /*0820*/ 	.word	0x00000000
        /*0824*/ 	.short	0x010a
        /*0826*/ 	.byte	0x05
	.zero		1


	//   ....[114]....
        /*0828*/ 	.word	0x000040a0
        /*082c*/ 	.word	0x000000ff
        /*0830*/ 	.word	0x00000000
        /*0834*/ 	.short	0x010a
        /*0836*/ 	.byte	0x05
	.zero		1


	//   ....[115]....
        /*0838*/ 	.word	0x00004130
        /*083c*/ 	.word	0x000000ff
        /*0840*/ 	.word	0x00000000
        /*0844*/ 	.short	0x010a
        /*0846*/ 	.byte	0x07
	.zero		1


	//   ....[116]....
        /*0848*/ 	.word	0x000045b0
        /*084c*/ 	.word	0x00000000
        /*0850*/ 	.word	0x00000190
        /*0854*/ 	.short	0x010a
        /*0856*/ 	.byte	0xff
	.zero		1


	//   ....[117]....
        /*0858*/ 	.word	0x00004670
        /*085c*/ 	.word	0x00000000
        /*0860*/ 	.word	0x00000000
        /*0864*/ 	.short	0x0101
        /*0866*/ 	.byte	0xff
	.zero		1


	//   ....[118]....
        /*0868*/ 	.word	0x00004990
        /*086c*/ 	.word	0x000000ff
        /*0870*/ 	.word	0x00000188
        /*0874*/ 	.short	0x010a
        /*0876*/ 	.byte	0x07
	.zero		1


	//   ....[119]....
        /*0878*/ 	.word	0x00004b80
        /*087c*/ 	.word	0x000000ff
        /*0880*/ 	.word	0x00000160
        /*0884*/ 	.short	0x010a
        /*0886*/ 	.byte	0x07
	.zero		1


	//   ....[120]....
        /*0888*/ 	.word	0x00004cf0
        /*088c*/ 	.word	0x000000ff
        /*0890*/ 	.word	0x00000140
        /*0894*/ 	.short	0x010b
        /*0896*/ 	.byte	0x07
	.zero		1


	//   ....[121]....
        /*0898*/ 	.word	0x00004d00
        /*089c*/ 	.word	0x000000ff
        /*08a0*/ 	.word	0x00000000
        /*08a4*/ 	.short	0x0101
        /*08a6*/ 	.byte	0x08
	.zero		1


	//   ....[122]....
        /*08a8*/ 	.word	0x00004d10
        /*08ac*/ 	.word	0x000000ff
        /*08b0*/ 	.word	0x00000168
        /*08b4*/ 	.short	0x010a
        /*08b6*/ 	.byte	0x07
	.zero		1


	//   ....[123]....
        /*08b8*/ 	.word	0x00004e60
        /*08bc*/ 	.word	0x000000ff
        /*08c0*/ 	.word	0x00000148
        /*08c4*/ 	.short	0x010b
        /*08c6*/ 	.byte	0x07
	.zero		1


	//   ....[124]....
        /*08c8*/ 	.word	0x00004e70
        /*08cc*/ 	.word	0x000000ff
        /*08d0*/ 	.word	0x00000000
        /*08d4*/ 	.short	0x0101
        /*08d6*/ 	.byte	0x08
	.zero		1


	//   ....[125]....
        /*08d8*/ 	.word	0x00004e80
        /*08dc*/ 	.word	0x000000ff
        /*08e0*/ 	.word	0x00000170
        /*08e4*/ 	.short	0x010a
        /*08e6*/ 	.byte	0x07
	.zero		1


	//   ....[126]....
        /*08e8*/ 	.word	0x00005000
        /*08ec*/ 	.word	0x000000ff
        /*08f0*/ 	.word	0x00000150
        /*08f4*/ 	.short	0x010b
        /*08f6*/ 	.byte	0x07
	.zero		1


	//   ....[127]....
        /*08f8*/ 	.word	0x00005040
        /*08fc*/ 	.word	0x000000ff
        /*0900*/ 	.word	0x00000000
        /*0904*/ 	.short	0x0101
        /*0906*/ 	.byte	0x08
	.zero		1


	//   ....[128]....
        /*0908*/ 	.word	0x00005080
        /*090c*/ 	.word	0x000000ff
        /*0910*/ 	.word	0x00000178
        /*0914*/ 	.short	0x010a
        /*0916*/ 	.byte	0x07
	.zero		1


	//   ....[129]....
        /*0918*/ 	.word	0x000052c0
        /*091c*/ 	.word	0x000000ff
        /*0920*/ 	.word	0x00000158
        /*0924*/ 	.short	0x010b
        /*0926*/ 	.byte	0x07
	.zero		1


	//   ....[130]....
        /*0928*/ 	.word	0x000052e0
        /*092c*/ 	.word	0x000000ff
        /*0930*/ 	.word	0x00000000
        /*0934*/ 	.short	0x0101
        /*0936*/ 	.byte	0x0d
	.zero		1


	//   ....[131]....
        /*0938*/ 	.word	0x00005310
        /*093c*/ 	.word	0x000000ff
        /*0940*/ 	.word	0x00000160
        /*0944*/ 	.short	0x010a
        /*0946*/ 	.byte	0x07
	.zero		1


	//   ....[132]....
        /*0948*/ 	.word	0x00005330
        /*094c*/ 	.word	0x000000ff
        /*0950*/ 	.word	0x00000168
        /*0954*/ 	.short	0x010a
        /*0956*/ 	.byte	0x07
	.zero		1


	//   ....[133]....
        /*0958*/ 	.word	0x00005350
        /*095c*/ 	.word	0x000000ff
        /*0960*/ 	.word	0x00000170
        /*0964*/ 	.short	0x010a
        /*0966*/ 	.byte	0x07
	.zero		1


	//   ....[134]....
        /*0968*/ 	.word	0x00005390
        /*096c*/ 	.word	0x00000000
        /*0970*/ 	.word	0x00000178
        /*0974*/ 	.short	0x010a
        /*0976*/ 	.byte	0xff
	.zero		1


	//   ....[135]....
        /*0978*/ 	.word	0x000056d0
        /*097c*/ 	.word	0x00000000
        /*0980*/ 	.word	0x00000190
        /*0984*/ 	.short	0x010a
        /*0986*/ 	.byte	0xff
	.zero		1


	//   ....[136]....
        /*0988*/ 	.word	0x000057e0
        /*098c*/ 	.word	0x00000000
        /*0990*/ 	.word	0x00000000
        /*0994*/ 	.short	0x0101
        /*0996*/ 	.byte	0xff
	.zero		1


	//   ....[137]....
        /*0998*/ 	.word	0x00006200
        /*099c*/ 	.word	0x00000002
        /*09a0*/ 	.word	0x00000140
        /*09a4*/ 	.short	0x010a
        /*09a6*/ 	.byte	0xff
	.zero		1


	//   ....[138]....
        /*09a8*/ 	.word	0x00006240
        /*09ac*/ 	.word	0x00000071
        /*09b0*/ 	.word	0x000001b0
        /*09b4*/ 	.short	0x010a
        /*09b6*/ 	.byte	0xff
	.zero		1


	//   ....[139]....
        /*09b8*/ 	.word	0x00006380
        /*09bc*/ 	.word	0x00000002
        /*09c0*/ 	.word	0x00000140
        /*09c4*/ 	.short	0x010a
        /*09c6*/ 	.byte	0xff
	.zero		1


	//   ....[140]....
        /*09c8*/ 	.word	0x000064a0
        /*09cc*/ 	.word	0x00000000
        /*09d0*/ 	.word	0x00000000
        /*09d4*/ 	.short	0x0101
        /*09d6*/ 	.byte	0xff
	.zero		1


	//   ....[141]....
        /*09d8*/ 	.word	0x00006520
        /*09dc*/ 	.word	0x00000071
        /*09e0*/ 	.word	0x000001b0
        /*09e4*/ 	.short	0x010a
        /*09e6*/ 	.byte	0xff
	.zero		1


	//   ....[142]....
        /*09e8*/ 	.word	0x00007070
        /*09ec*/ 	.word	0x00000000
        /*09f0*/ 	.word	0x00000140
        /*09f4*/ 	.short	0x010a
        /*09f6*/ 	.byte	0xff
	.zero		1


	//   ....[143]....
        /*09f8*/ 	.word	0x00007130
        /*09fc*/ 	.word	0x00000000
        /*0a00*/ 	.word	0x00000140
        /*0a04*/ 	.short	0x010a
        /*0a06*/ 	.byte	0xff
	.zero		1


	//   ....[144]....
        /*0a08*/ 	.word	0x00007260
        /*0a0c*/ 	.word	0x00000000
        /*0a10*/ 	.word	0x00000000
        /*0a14*/ 	.short	0x0101
        /*0a16*/ 	.byte	0xff
	.zero		1


	//   ....[145]....
        /*0a18*/ 	.word	0x00007dd0
        /*0a1c*/ 	.word	0x00000000
        /*0a20*/ 	.word	0x00000140
        /*0a24*/ 	.short	0x010a
        /*0a26*/ 	.byte	0xff
	.zero		1


	//   ....[146]....
        /*0a28*/ 	.word	0x00007e90
        /*0a2c*/ 	.word	0x00000000
        /*0a30*/ 	.word	0x00000140
        /*0a34*/ 	.short	0x010a
        /*0a36*/ 	.byte	0xff
	.zero		1


	//   ....[147]....
        /*0a38*/ 	.word	0x00007fc0
        /*0a3c*/ 	.word	0x00000000
        /*0a40*/ 	.word	0x00000000
        /*0a44*/ 	.short	0x0101
        /*0a46*/ 	.byte	0xff
	.zero		1


	//   ....[148]....
        /*0a48*/ 	.word	0x00008b60
        /*0a4c*/ 	.word	0x00000000
        /*0a50*/ 	.word	0x00000140
        /*0a54*/ 	.short	0x010a
        /*0a56*/ 	.byte	0xff
	.zero		1


	//   ....[149]....
        /*0a58*/ 	.word	0x00008c20
        /*0a5c*/ 	.word	0x00000000
        /*0a60*/ 	.word	0x00000140
        /*0a64*/ 	.short	0x010a
        /*0a66*/ 	.byte	0xff
	.zero		1


	//   ....[150]....
        /*0a68*/ 	.word	0x00008d50
        /*0a6c*/ 	.word	0x00000000
        /*0a70*/ 	.word	0x00000000
        /*0a74*/ 	.short	0x0101
        /*0a76*/ 	.byte	0xff
	.zero		1


	//   ....[151]....
        /*0a78*/ 	.word	0x00009190
        /*0a7c*/ 	.word	0x000000ff
        /*0a80*/ 	.word	0x00000000
        /*0a84*/ 	.short	0x0101
        /*0a86*/ 	.byte	0x05
	.zero		1


	//   ....[152]....
        /*0a88*/ 	.word	0x000099d0
        /*0a8c*/ 	.word	0x00000002
        /*0a90*/ 	.word	0x00000200
        /*0a94*/ 	.short	0x010a
        /*0a96*/ 	.byte	0xff
	.zero		1


	//   ....[153]....
        /*0a98*/ 	.word	0x00009a30
        /*0a9c*/ 	.word	0x00000002
        /*0aa0*/ 	.word	0x000000a0
        /*0aa4*/ 	.short	0x010a
        /*0aa6*/ 	.byte	0xff
	.zero		1


	//   ....[154]....
        /*0aa8*/ 	.word	0x00009a90
        /*0aac*/ 	.word	0x00000002
        /*0ab0*/ 	.word	0x000000a0
        /*0ab4*/ 	.short	0x010a
        /*0ab6*/ 	.byte	0xff
	.zero		1


	//   ....[155]....
        /*0ab8*/ 	.word	0x00009ae0
        /*0abc*/ 	.word	0x00000002
        /*0ac0*/ 	.word	0x00000190
        /*0ac4*/ 	.short	0x010a
        /*0ac6*/ 	.byte	0xff
	.zero		1


	//   ....[156]....
        /*0ac8*/ 	.word	0x00009b40
        /*0acc*/ 	.word	0x00000000
        /*0ad0*/ 	.word	0x00000000
        /*0ad4*/ 	.short	0x010a
        /*0ad6*/ 	.byte	0xff
	.zero		1


	//   ....[157]....
        /*0ad8*/ 	.word	0x00009ba0
        /*0adc*/ 	.word	0x00000000
        /*0ae0*/ 	.word	0x00000000
        /*0ae4*/ 	.short	0x010a
        /*0ae6*/ 	.byte	0xff
	.zero		1


	//   ....[158]....
        /*0ae8*/ 	.word	0x00009c00
        /*0aec*/ 	.word	0x00000000
        /*0af0*/ 	.word	0x00000000
        /*0af4*/ 	.short	0x010a
        /*0af6*/ 	.byte	0xff
	.zero		1


	//   ....[159]....
        /*0af8*/ 	.word	0x00009c60
        /*0afc*/ 	.word	0x00000000
        /*0b00*/ 	.word	0x00000000
        /*0b04*/ 	.short	0x010a
        /*0b06*/ 	.byte	0xff
	.zero		1


	//   ....[160]....
        /*0b08*/ 	.word	0x00009cc0
        /*0b0c*/ 	.word	0x00000000
        /*0b10*/ 	.word	0x00000000
        /*0b14*/ 	.short	0x010a
        /*0b16*/ 	.byte	0xff
	.zero		1


	//   ....[161]....
        /*0b18*/ 	.word	0x00009d20
        /*0b1c*/ 	.word	0x00000000
        /*0b20*/ 	.word	0x00000000
        /*0b24*/ 	.short	0x010a
        /*0b26*/ 	.byte	0xff
	.zero		1


	//   ....[162]....
        /*0b28*/ 	.word	0x00009d80
        /*0b2c*/ 	.word	0x00000000
        /*0b30*/ 	.word	0x00000000
        /*0b34*/ 	.short	0x010a
        /*0b36*/ 	.byte	0xff
	.zero		1


	//   ....[163]....
        /*0b38*/ 	.word	0x00009de0
        /*0b3c*/ 	.word	0x00000000
        /*0b40*/ 	.word	0x00000000
        /*0b44*/ 	.short	0x010a
        /*0b46*/ 	.byte	0xff
	.zero		1


	//   ....[164]....
        /*0b48*/ 	.word	0x00009e40
        /*0b4c*/ 	.word	0x00000000
        /*0b50*/ 	.word	0x00000000
        /*0b54*/ 	.short	0x010a
        /*0b56*/ 	.byte	0xff
	.zero		1


	//   ....[165]....
        /*0b58*/ 	.word	0x00009ea0
        /*0b5c*/ 	.word	0x00000000
        /*0b60*/ 	.word	0x00000000
        /*0b64*/ 	.short	0x010a
        /*0b66*/ 	.byte	0xff
	.zero		1


	//   ....[166]....
        /*0b68*/ 	.word	0x00009f00
        /*0b6c*/ 	.word	0x00000000
        /*0b70*/ 	.word	0x00000000
        /*0b74*/ 	.short	0x010a
        /*0b76*/ 	.byte	0xff
	.zero		1


	//   ....[167]....
        /*0b78*/ 	.word	0x00009f60
        /*0b7c*/ 	.word	0x00000000
        /*0b80*/ 	.word	0x00000000
        /*0b84*/ 	.short	0x010a
        /*0b86*/ 	.byte	0xff
	.zero		1


	//   ....[168]....
        /*0b88*/ 	.word	0x00009fc0
        /*0b8c*/ 	.word	0x00000000
        /*0b90*/ 	.word	0x00000000
        /*0b94*/ 	.short	0x010a
        /*0b96*/ 	.byte	0xff
	.zero		1


	//   ....[169]....
        /*0b98*/ 	.word	0x0000a020
        /*0b9c*/ 	.word	0x00000000
        /*0ba0*/ 	.word	0x00000000
        /*0ba4*/ 	.short	0x010a
        /*0ba6*/ 	.byte	0xff
	.zero		1


	//   ....[170]....
        /*0ba8*/ 	.word	0x0000a080
        /*0bac*/ 	.word	0x00000000
        /*0bb0*/ 	.word	0x00000000
        /*0bb4*/ 	.short	0x010a
        /*0bb6*/ 	.byte	0xff
	.zero		1


	//   ....[171]....
        /*0bb8*/ 	.word	0x0000a0e0
        /*0bbc*/ 	.word	0x00000000
        /*0bc0*/ 	.word	0x00000000
        /*0bc4*/ 	.short	0x010a
        /*0bc6*/ 	.byte	0xff
	.zero		1


	//   ....[172]....
        /*0bc8*/ 	.word	0x0000a140
        /*0bcc*/ 	.word	0x00000000
        /*0bd0*/ 	.word	0x00000000
        /*0bd4*/ 	.short	0x010a
        /*0bd6*/ 	.byte	0xff
	.zero		1


	//   ....[173]....
        /*0bd8*/ 	.word	0x0000a1a0
        /*0bdc*/ 	.word	0x00000000
        /*0be0*/ 	.word	0x00000000
        /*0be4*/ 	.short	0x010a
        /*0be6*/ 	.byte	0xff
	.zero		1


	//   ....[174]....
        /*0be8*/ 	.word	0x0000a200
        /*0bec*/ 	.word	0x00000000
        /*0bf0*/ 	.word	0x00000000
        /*0bf4*/ 	.short	0x010a
        /*0bf6*/ 	.byte	0xff
	.zero		1


	//   ....[175]....
        /*0bf8*/ 	.word	0x0000a250
        /*0bfc*/ 	.word	0x00000000
        /*0c00*/ 	.word	0x000001f0
        /*0c04*/ 	.short	0x010a
        /*0c06*/ 	.byte	0xff
	.zero		1


	//   ....[176]....
        /*0c08*/ 	.word	0x0000a2b0
        /*0c0c*/ 	.word	0x00000000
        /*0c10*/ 	.word	0x000001a0
        /*0c14*/ 	.short	0x010a
        /*0c16*/ 	.byte	0xff
	.zero		1


	//   ....[177]....
        /*0c18*/ 	.word	0x0000a300
        /*0c1c*/ 	.word	0x00000000
        /*0c20*/ 	.word	0x00000190
        /*0c24*/ 	.short	0x010a
        /*0c26*/ 	.byte	0xff
	.zero		1


	//   ....[178]....
        /*0c28*/ 	.word	0x0000a360
        /*0c2c*/ 	.word	0x00000000
        /*0c30*/ 	.word	0x000001a0
        /*0c34*/ 	.short	0x010a
        /*0c36*/ 	.byte	0xff
	.zero		1


	//   ....[179]....
        /*0c38*/ 	.word	0x0000a3b0
        /*0c3c*/ 	.word	0x00000000
        /*0c40*/ 	.word	0x00000190
        /*0c44*/ 	.short	0x010a
        /*0c46*/ 	.byte	0xff
	.zero		1


	//   ....[180]....
        /*0c48*/ 	.word	0x0000a410
        /*0c4c*/ 	.word	0x00000002
        /*0c50*/ 	.word	0x000001d0
        /*0c54*/ 	.short	0x010a
        /*0c56*/ 	.byte	0xff
	.zero		1


	//   ....[181]....
        /*0c58*/ 	.word	0x0000a470
        /*0c5c*/ 	.word	0x00000000
        /*0c60*/ 	.word	0x00000000
        /*0c64*/ 	.short	0x010a
        /*0c66*/ 	.byte	0xff
	.zero		1


	//   ....[182]....
        /*0c68*/ 	.word	0x0000a4d0
        /*0c6c*/ 	.word	0x00000000
        /*0c70*/ 	.word	0x00000000
        /*0c74*/ 	.short	0x010a
        /*0c76*/ 	.byte	0xff
	.zero		1


	//   ....[183]....
        /*0c78*/ 	.word	0x0000a530
        /*0c7c*/ 	.word	0x00000000
        /*0c80*/ 	.word	0x00000000
        /*0c84*/ 	.short	0x010a
        /*0c86*/ 	.byte	0xff
	.zero		1


	//   ....[184]....
        /*0c88*/ 	.word	0x0000a590
        /*0c8c*/ 	.word	0x00000000
        /*0c90*/ 	.word	0x00000000
        /*0c94*/ 	.short	0x010a
        /*0c96*/ 	.byte	0xff
	.zero		1


	//   ....[185]....
        /*0c98*/ 	.word	0x0000a5f0
        /*0c9c*/ 	.word	0x00000000
        /*0ca0*/ 	.word	0x00000000
        /*0ca4*/ 	.short	0x010a
        /*0ca6*/ 	.byte	0xff
	.zero		1


	//   ....[186]....
        /*0ca8*/ 	.word	0x0000a640
        /*0cac*/ 	.word	0x00000000
        /*0cb0*/ 	.word	0x00000190
        /*0cb4*/ 	.short	0x010a
        /*0cb6*/ 	.byte	0xff
	.zero		1


	//   ....[187]....
        /*0cb8*/ 	.word	0x0000a6a0
        /*0cbc*/ 	.word	0x00000000
        /*0cc0*/ 	.word	0x00000188
        /*0cc4*/ 	.short	0x010a
        /*0cc6*/ 	.byte	0xff
	.zero		1


	//   ....[188]....
        /*0cc8*/ 	.word	0x0000a700
        /*0ccc*/ 	.word	0x00000000
        /*0cd0*/ 	.word	0x00000160
        /*0cd4*/ 	.short	0x010a
        /*0cd6*/ 	.byte	0xff
	.zero		1


	//   ....[189]....
        /*0cd8*/ 	.word	0x0000a760
        /*0cdc*/ 	.word	0x00000000
        /*0ce0*/ 	.word	0x00000168
        /*0ce4*/ 	.short	0x010a
        /*0ce6*/ 	.byte	0xff
	.zero		1


	//   ....[190]....
        /*0ce8*/ 	.word	0x0000a7c0
        /*0cec*/ 	.word	0x00000000
        /*0cf0*/ 	.word	0x00000170
        /*0cf4*/ 	.short	0x010a
        /*0cf6*/ 	.byte	0xff
	.zero		1


	//   ....[191]....
        /*0cf8*/ 	.word	0x0000a820
        /*0cfc*/ 	.word	0x00000000
        /*0d00*/ 	.word	0x00000178
        /*0d04*/ 	.short	0x010a
        /*0d06*/ 	.byte	0xff
	.zero		1


	//   ....[192]....
        /*0d08*/ 	.word	0x0000a880
        /*0d0c*/ 	.word	0x00000000
        /*0d10*/ 	.word	0x00000160
        /*0d14*/ 	.short	0x010a
        /*0d16*/ 	.byte	0xff
	.zero		1


	//   ....[193]....
        /*0d18*/ 	.word	0x0000a8e0
        /*0d1c*/ 	.word	0x00000000
        /*0d20*/ 	.word	0x00000168
        /*0d24*/ 	.short	0x010a
        /*0d26*/ 	.byte	0xff
	.zero		1


	//   ....[194]....
        /*0d28*/ 	.word	0x0000a940
        /*0d2c*/ 	.word	0x00000000
        /*0d30*/ 	.word	0x00000170
        /*0d34*/ 	.short	0x010a
        /*0d36*/ 	.byte	0xff
	.zero		1


	//   ....[195]....
        /*0d38*/ 	.word	0x0000a990
        /*0d3c*/ 	.word	0x00000000
        /*0d40*/ 	.word	0x00000190
        /*0d44*/ 	.short	0x010a
        /*0d46*/ 	.byte	0xff
	.zero		1


	//   ....[196]....
        /*0d48*/ 	.word	0x0000a9e0
        /*0d4c*/ 	.word	0x00000002
        /*0d50*/ 	.word	0x00000140
        /*0d54*/ 	.short	0x010a
        /*0d56*/ 	.byte	0xff
	.zero		1


	//   ....[197]....
        /*0d58*/ 	.word	0x0000aa30
        /*0d5c*/ 	.word	0x00000071
        /*0d60*/ 	.word	0x000001b0
        /*0d64*/ 	.short	0x010a
        /*0d66*/ 	.byte	0xff
	.zero		1


	//   ....[198]....
        /*0d68*/ 	.word	0x0000aa80
        /*0d6c*/ 	.word	0x00000000
        /*0d70*/ 	.word	0x00000140
        /*0d74*/ 	.short	0x010a
        /*0d76*/ 	.byte	0xff
	.zero		1


	//   ....[199]....
        /*0d78*/ 	.word	0x0000aad0
        /*0d7c*/ 	.word	0x00000000
        /*0d80*/ 	.word	0x00000140
        /*0d84*/ 	.short	0x010a
        /*0d86*/ 	.byte	0xff
	.zero		1


	//   ....[200]....
        /*0d88*/ 	.word	0x0000ab20
        /*0d8c*/ 	.word	0x00000000
        /*0d90*/ 	.word	0x00000140
        /*0d94*/ 	.short	0x010a
        /*0d96*/ 	.byte	0xff
	.zero		1


	//----- nvinfo : EIATTR_NUM_MBARRIERS
	.align		4
.L_48:
        /*0d98*/ 	.byte	0x03, 0x38
        /*0d9a*/ 	.short	0x0042


	//----- nvinfo : EIATTR_EXIT_INSTR_OFFSETS
	.align		4
        /*0d9c*/ 	.byte	0x04, 0x1c
        /*0d9e*/ 	.short	(.L_50 - .L_49)


	//   ....[0]....
.L_49:
        /*0da0*/ 	.word	0x00003030


	//   ....[1]....
        /*0da4*/ 	.word	0x00003520


	//   ....[2]....
        /*0da8*/ 	.word	0x00003580


	//   ....[3]....
        /*0dac*/ 	.word	0x00004390


	//   ....[4]....
        /*0db0*/ 	.word	0x000053c0


	//   ....[5]....
        /*0db4*/ 	.word	0x00005400


	//   ....[6]....
        /*0db8*/ 	.word	0x000099c0


	//----- nvinfo : EIATTR_MAX_THREADS
	.align		4
.L_50:
        /*0dbc*/ 	.byte	0x04, 0x05
        /*0dbe*/ 	.short	(.L_52 - .L_51)
.L_51:
        /*0dc0*/ 	.word	0x00000100
        /*0dc4*/ 	.word	0x00000001
        /*0dc8*/ 	.word	0x00000001


	//----- nvinfo : EIATTR_CRS_STACK_SIZE
	.align		4
.L_52:
        /*0dcc*/ 	.byte	0x04, 0x1e
        /*0dce*/ 	.short	(.L_54 - .L_53)
.L_53:
        /*0dd0*/ 	.word	0x00000000


	//----- nvinfo : EIATTR_CBANK_PARAM_SIZE
	.align		4
.L_54:
        /*0dd4*/ 	.byte	0x03, 0x19
        /*0dd6*/ 	.short	0x0800


	//----- nvinfo : EIATTR_PARAM_CBANK
	.align		4
        /*0dd8*/ 	.byte	0x04, 0x0a
        /*0dda*/ 	.short	(.L_56 - .L_55)
	.align		4
.L_55:
        /*0ddc*/ 	.word	index@(.nv.constant0._ZN7cutlass13device_kernelINS_4gemm6kernel13GemmUniversalIN4cute5tupleIJiiiiEEENS1_10collective13CollectiveMmaINS1_35MainloopSm100TmaUmmaWarpSpecializedILi20ELi2ELi4ENS5_IJNS4_1CILi1EEESB_SB_EEEEENS5_IJNSA_ILi64EEENSA_ILi256EEENSA_ILi32EEEEEENS_12float_e4m3_tENS5_IJSB_llEEENS_12float_e5m2_tENS5_IJlSB_lEEENS4_8TiledMMAINS4_8MMA_AtomIJNS4_10MMA_TraitsINS4_19SM100_MMA_F8F6F4_SSEJSI_SK_fSE_SF_NS4_17integral_constantINS4_4UMMA5MajorELSS_1EEENSQ_ISS_LSS_0EEENSQ_INSR_7ScaleInELSV_0EEESW_EEEEEENS4_6LayoutISC_NS5_IJNSA_ILi0EEES10_S10_EEEEENS5_IJNS4_10UnderscoreES13_S13_EEEEENS4_13SM90_TMA_LOADENS4_14ComposedLayoutINS4_7SwizzleILi2ELi4ELi3EEENS4_18smem_ptr_flag_bitsILi8EEENSZ_INS5_IJSE_NSA_ILi8EEEEEENS5_IJSB_SE_EEEEEEEvNS4_8identityES16_NS17_INS18_ILi1ELi4ELi3EEES1B_NSZ_INS5_IJS1C_SG_EEENS5_IJSG_SB_EEEEEEEvS1H_EENS_8epilogue10collective18CollectiveEpilogueINS1O_23Sm100TmaWarpSpecializedILi4ELi2ELi32ELb0ELb0EEEJSH_NS5_IJNSZ_ISE_SB_EES1T_EEESI_SL_SI_SL_NS1O_6fusion15FusionCallbacksIS1S_NS1V_17LinearCombinationISI_fSI_fLNS_15FloatRoundStyleE2EEESH_S1U_JEEENS4_5SM1004TMEM4LOAD26SM100_TMEM_LOAD_16dp32b32xES16_NS17_IS19_S1B_NSZ_INS5_IJS1C_SE_EEENS5_IJSE_SB_EEEEEEENS4_39AutoVectorizingCopyWithAssumedAlignmentILi128EEENS4_14SM90_TMA_STOREES28_S2A_S2A_EEEvvEEEEvNT_6ParamsE)
        /*0de0*/ 	.short	0x0380
        /*0de2*/ 	.short	0x0800


	//----- nvinfo : EIATTR_SW_WAR
	.align		4
.L_56:
        /*0de4*/ 	.byte	0x04, 0x36
        /*0de6*/ 	.short	(.L_58 - .L_57)
.L_57:
        /*0de8*/ 	.word	0x00000008
.L_58:


//--------------------- .nv.callgraph             --------------------------
	.section	.nv.callgraph,"",@"SHT_CUDA_CALLGRAPH"
	.align	4
	.sectionentsize	8
	.align		4
        /*0000*/ 	.word	0x00000000
	.align		4
        /*0004*/ 	.word	0xffffffff
	.align		4
        /*0008*/ 	.word	index@(_ZN7cutlass13device_kernelINS_4gemm6kernel13GemmUniversalIN4cute5tupleIJiiiiEEENS1_10collective13CollectiveMmaINS1_35MainloopSm100TmaUmmaWarpSpecializedILi20ELi2ELi4ENS5_IJNS4_1CILi1EEESB_SB_EEEEENS5_IJNSA_ILi64EEENSA_ILi256EEENSA_ILi32EEEEEENS_12float_e4m3_tENS5_IJSB_llEEENS_12float_e5m2_tENS5_IJlSB_lEEENS4_8TiledMMAINS4_8MMA_AtomIJNS4_10MMA_TraitsINS4_19SM100_MMA_F8F6F4_SSEJSI_SK_fSE_SF_NS4_17integral_constantINS4_4UMMA5MajorELSS_1EEENSQ_ISS_LSS_0EEENSQ_INSR_7ScaleInELSV_0EEESW_EEEEEENS4_6LayoutISC_NS5_IJNSA_ILi0EEES10_S10_EEEEENS5_IJNS4_10UnderscoreES13_S13_EEEEENS4_13SM90_TMA_LOADENS4_14ComposedLayoutINS4_7SwizzleILi2ELi4ELi3EEENS4_18smem_ptr_flag_bitsILi8EEENSZ_INS5_IJSE_NSA_ILi8EEEEEENS5_IJSB_SE_EEEEEEEvNS4_8identityES16_NS17_INS18_ILi1ELi4ELi3EEES1B_NSZ_INS5_IJS1C_SG_EEENS5_IJSG_SB_EEEEEEEvS1H_EENS_8epilogue10collective18CollectiveEpilogueINS1O_23Sm100TmaWarpSpecializedILi4ELi2ELi32ELb0ELb0EEEJSH_NS5_IJNSZ_ISE_SB_EES1T_EEESI_SL_SI_SL_NS1O_6fusion15FusionCallbacksIS1S_NS1V_17LinearCombinationISI_fSI_fLNS_15FloatRoundStyleE2EEESH_S1U_JEEENS4_5SM1004TMEM4LOAD26SM100_TMEM_LOAD_16dp32b32xES16_NS17_IS19_S1B_NSZ_INS5_IJS1C_SE_EEENS5_IJSE_SB_EEEEEEENS4_39AutoVectorizingCopyWithAssumedAlignmentILi128EEENS4_14SM90_TMA_STOREES28_S2A_S2A_EEEvvEEEEvNT_6ParamsE)
	.align		4
        /*000c*/ 	.word	index@(__assertfail)
	.align		4
        /*0010*/ 	.word	0x00000000
	.align		4
        /*0014*/ 	.word	0xfffffffe
	.align		4
        /*0018*/ 	.word	0x00000000
	.align		4
        /*001c*/ 	.word	0xfffffffd
	.align		4
        /*0020*/ 	.word	0x00000000
	.align		4
        /*0024*/ 	.word	0xfffffffc


//--------------------- .nv.constant4             --------------------------
	.section	.nv.constant4,"a",@progbits
	.align	8
	.align		8
.nv.constant4:
        /*0000*/ 	.dword	__assertfail
	.align		8
        /*0008*/ 	.dword	__unnamed_1
	.align		8
        /*0010*/ 	.dword	__unnamed_2
	.align		8
        /*0018*/ 	.dword	__unnamed_3
	.align		8
        /*0020*/ 	.dword	_ZN40_INTERNAL_2c134ae1_4_k_cu_ddcb01c0_360194cuda3std3__45__cpo5beginE
	.align		8
        /*0028*/ 	.dword	_ZN40_INTERNAL_2c134ae1_4_k_cu_ddcb01c0_360194cuda3std3__45__cpo3endE
	.align		8
        /*0030*/ 	.dword	_ZN40_INTERNAL_2c134ae1_4_k_cu_ddcb01c0_360194cuda3std3__45__cpo6cbeginE
	.align		8
        /*0038*/ 	.dword	_ZN40_INTERNAL_2c134ae1_4_k_cu_ddcb01c0_360194cuda3std3__45__cpo4cendE
	.align		8
        /*0040*/ 	.dword	_ZN40_INTERNAL_2c134ae1_4_k_cu_ddcb01c0_360194cuda3std3__442_GLOBAL__N__2c134ae1_4_k_cu_ddcb01c0_360196ignoreE
	.align		8
        /*0048*/ 	.dword	_ZN40_INTERNAL_2c134ae1_4_k_cu_ddcb01c0_360194cuda3std3__419piecewise_constructE
	.align		8
        /*0050*/ 	.dword	_ZN40_INTERNAL_2c134ae1_4_k_cu_ddcb01c0_360194cuda3std3__48in_placeE
	.align		8
        /*0058*/ 	.dword	_ZN40_INTERNAL_2c134ae1_4_k_cu_ddcb01c0_360194cuda3std6ranges3__45__cpo4swapE
	.align		8
        /*0060*/ 	.dword	_ZN40_INTERNAL_2c134ae1_4_k_cu_ddcb01c0_360194cuda3std6ranges3__45__cpo9iter_moveE
	.align		8
        /*0068*/ 	.dword	_ZN40_INTERNAL_2c134ae1_4_k_cu_ddcb01c0_360194cute7productE
	.align		8
        /*0070*/ 	.dword	_ZN40_INTERNAL_2c134ae1_4_k_cu_ddcb01c0_360194cute1_E
	.align		8
        /*0078*/ 	.dword	$str$25
	.align		8
        /*0080*/ 	.dword	$str$26
	.align		8
        /*0088*/ 	.dword	$str$27
	.align		8
        /*0090*/ 	.dword	$str$28


//--------------------- .text._ZN7cutlass13device_kernelINS_4gemm6kernel13GemmUniversalIN4cute5tupleIJiiiiEEENS1_10collective13CollectiveMmaINS1_35MainloopSm100TmaUmmaWarpSpecializedILi20ELi2ELi4ENS5_IJNS4_1CILi1EEESB_SB_EEEEENS5_IJNSA_ILi64EEENSA_ILi256EEENSA_ILi32EEEEEENS_12float_e4m3_tENS5_IJSB_llEEENS_12float_e5m2_tENS5_IJlSB_lEEENS4_8TiledMMAINS4_8MMA_AtomIJNS4_10MMA_TraitsINS4_19SM100_MMA_F8F6F4_SSEJSI_SK_fSE_SF_NS4_17integral_constantINS4_4UMMA5MajorELSS_1EEENSQ_ISS_LSS_0EEENSQ_INSR_7ScaleInELSV_0EEESW_EEEEEENS4_6LayoutISC_NS5_IJNSA_ILi0EEES10_S10_EEEEENS5_IJNS4_10UnderscoreES13_S13_EEEEENS4_13SM90_TMA_LOADENS4_14ComposedLayoutINS4_7SwizzleILi2ELi4ELi3EEENS4_18smem_ptr_flag_bitsILi8EEENSZ_INS5_IJSE_NSA_ILi8EEEEEENS5_IJSB_SE_EEEEEEEvNS4_8identityES16_NS17_INS18_ILi1ELi4ELi3EEES1B_NSZ_INS5_IJS1C_SG_EEENS5_IJSG_SB_EEEEEEEvS1H_EENS_8epilogue10collective18CollectiveEpilogueINS1O_23Sm100TmaWarpSpecializedILi4ELi2ELi32ELb0ELb0EEEJSH_NS5_IJNSZ_ISE_SB_EES1T_EEESI_SL_SI_SL_NS1O_6fusion15FusionCallbacksIS1S_NS1V_17LinearCombinationISI_fSI_fLNS_15FloatRoundStyleE2EEESH_S1U_JEEENS4_5SM1004TMEM4LOAD26SM100_TMEM_LOAD_16dp32b32xES16_NS17_IS19_S1B_NSZ_INS5_IJS1C_SE_EEENS5_IJSE_SB_EEEEEEENS4_39AutoVectorizingCopyWithAssumedAlignmentILi128EEENS4_14SM90_TMA_STOREES28_S2A_S2A_EEEvvEEEEvNT_6ParamsE --------------------------
	.section	.text._ZN7cutlass13device_kernelINS_4gemm6kernel13GemmUniversalIN4cute5tupleIJiiiiEEENS1_10collective13CollectiveMmaINS1_35MainloopSm100TmaUmmaWarpSpecializedILi20ELi2ELi4ENS5_IJNS4_1CILi1EEESB_SB_EEEEENS5_IJNSA_ILi64EEENSA_ILi256EEENSA_ILi32EEEEEENS_12float_e4m3_tENS5_IJSB_llEEENS_12float_e5m2_tENS5_IJlSB_lEEENS4_8TiledMMAINS4_8MMA_AtomIJNS4_10MMA_TraitsINS4_19SM100_MMA_F8F6F4_SSEJSI_SK_fSE_SF_NS4_17integral_constantINS4_4UMMA5MajorELSS_1EEENSQ_ISS_LSS_0EEENSQ_INSR_7ScaleInELSV_0EEESW_EEEEEENS4_6LayoutISC_NS5_IJNSA_ILi0EEES10_S10_EEEEENS5_IJNS4_10UnderscoreES13_S13_EEEEENS4_13SM90_TMA_LOADENS4_14ComposedLayoutINS4_7SwizzleILi2ELi4ELi3EEENS4_18smem_ptr_flag_bitsILi8EEENSZ_INS5_IJSE_NSA_ILi8EEEEEENS5_IJSB_SE_EEEEEEEvNS4_8identityES16_NS17_INS18_ILi1ELi4ELi3EEES1B_NSZ_INS5_IJS1C_SG_EEENS5_IJSG_SB_EEEEEEEvS1H_EENS_8epilogue10collective18CollectiveEpilogueINS1O_23Sm100TmaWarpSpecializedILi4ELi2ELi32ELb0ELb0EEEJSH_NS5_IJNSZ_ISE_SB_EES1T_EEESI_SL_SI_SL_NS1O_6fusion15FusionCallbacksIS1S_NS1V_17LinearCombinationISI_fSI_fLNS_15FloatRoundStyleE2EEESH_S1U_JEEENS4_5SM1004TMEM4LOAD26SM100_TMEM_LOAD_16dp32b32xES16_NS17_IS19_S1B_NSZ_INS5_IJS1C_SE_EEENS5_IJSE_SB_EEEEEEENS4_39AutoVectorizingCopyWithAssumedAlignmentILi128EEENS4_14SM90_TMA_STOREES28_S2A_S2A_EEEvvEEEEvNT_6ParamsE,"ax",@progbits
	.align	128
.text._ZN7cutlass13device_kernelINS_4gemm6kernel13GemmUniversalIN4cute5tupleIJiiiiEEENS1_10collective13CollectiveMmaINS1_35MainloopSm100TmaUmmaWarpSpecializedILi20ELi2ELi4ENS5_IJNS4_1CILi1EEESB_SB_EEEEENS5_IJNSA_ILi64EEENSA_ILi256EEENSA_ILi32EEEEEENS_12float_e4m3_tENS5_IJSB_llEEENS_12float_e5m2_tENS5_IJlSB_lEEENS4_8TiledMMAINS4_8MMA_AtomIJNS4_10MMA_TraitsINS4_19SM100_MMA_F8F6F4_SSEJSI_SK_fSE_SF_NS4_17integral_constantINS4_4UMMA5MajorELSS_1EEENSQ_ISS_LSS_0EEENSQ_INSR_7ScaleInELSV_0EEESW_EEEEEENS4_6LayoutISC_NS5_IJNSA_ILi0EEES10_S10_EEEEENS5_IJNS4_10UnderscoreES13_S13_EEEEENS4_13SM90_TMA_LOADENS4_14ComposedLayoutINS4_7SwizzleILi2ELi4ELi3EEENS4_18smem_ptr_flag_bitsILi8EEENSZ_INS5_IJSE_NSA_ILi8EEEEEENS5_IJSB_SE_EEEEEEEvNS4_8identityES16_NS17_INS18_ILi1ELi4ELi3EEES1B_NSZ_INS5_IJS1C_SG_EEENS5_IJSG_SB_EEEEEEEvS1H_EENS_8epilogue10collective18CollectiveEpilogueINS1O_23Sm100TmaWarpSpecializedILi4ELi2ELi32ELb0ELb0EEEJSH_NS5_IJNSZ_ISE_SB_EES1T_EEESI_SL_SI_SL_NS1O_6fusion15FusionCallbacksIS1S_NS1V_17LinearCombinationISI_fSI_fLNS_15FloatRoundStyleE2EEESH_S1U_JEEENS4_5SM1004TMEM4LOAD26SM100_TMEM_LOAD_16dp32b32xES16_NS17_IS19_S1B_NSZ_INS5_IJS1C_SE_EEENS5_IJSE_SB_EEEEEEENS4_39AutoVectorizingCopyWithAssumedAlignmentILi128EEENS4_14SM90_TMA_STOREES28_S2A_S2A_EEEvvEEEEvNT_6ParamsE:
        .type           _ZN7cutlass13device_kernelINS_4gemm6kernel13GemmUniversalIN4cute5tupleIJiiiiEEENS1_10collective13CollectiveMmaINS1_35MainloopSm100TmaUmmaWarpSpecializedILi20ELi2ELi4ENS5_IJNS4_1CILi1EEESB_SB_EEEEENS5_IJNSA_ILi64EEENSA_ILi256EEENSA_ILi32EEEEEENS_12float_e4m3_tENS5_IJSB_llEEENS_12float_e5m2_tENS5_IJlSB_lEEENS4_8TiledMMAINS4_8MMA_AtomIJNS4_10MMA_TraitsINS4_19SM100_MMA_F8F6F4_SSEJSI_SK_fSE_SF_NS4_17integral_constantINS4_4UMMA5MajorELSS_1EEENSQ_ISS_LSS_0EEENSQ_INSR_7ScaleInELSV_0EEESW_EEEEEENS4_6LayoutISC_NS5_IJNSA_ILi0EEES10_S10_EEEEENS5_IJNS4_10UnderscoreES13_S13_EEEEENS4_13SM90_TMA_LOADENS4_14ComposedLayoutINS4_7SwizzleILi2ELi4ELi3EEENS4_18smem_ptr_flag_bitsILi8EEENSZ_INS5_IJSE_NSA_ILi8EEEEEENS5_IJSB_SE_EEEEEEEvNS4_8identityES16_NS17_INS18_ILi1ELi4ELi3EEES1B_NSZ_INS5_IJS1C_SG_EEENS5_IJSG_SB_EEEEEEEvS1H_EENS_8epilogue10collective18CollectiveEpilogueINS1O_23Sm100TmaWarpSpecializedILi4ELi2ELi32ELb0ELb0EEEJSH_NS5_IJNSZ_ISE_SB_EES1T_EEESI_SL_SI_SL_NS1O_6fusion15FusionCallbacksIS1S_NS1V_17LinearCombinationISI_fSI_fLNS_15FloatRoundStyleE2EEESH_S1U_JEEENS4_5SM1004TMEM4LOAD26SM100_TMEM_LOAD_16dp32b32xES16_NS17_IS19_S1B_NSZ_INS5_IJS1C_SE_EEENS5_IJSE_SB_EEEEEEENS4_39AutoVectorizingCopyWithAssumedAlignmentILi128EEENS4_14SM90_TMA_STOREES28_S2A_S2A_EEEvvEEEEvNT_6ParamsE,@function
        .size           _ZN7cutlass13device_kernelINS_4gemm6kernel13GemmUniversalIN4cute5tupleIJiiiiEEENS1_10collective13CollectiveMmaINS1_35MainloopSm100TmaUmmaWarpSpecializedILi20ELi2ELi4ENS5_IJNS4_1CILi1EEESB_SB_EEEEENS5_IJNSA_ILi64EEENSA_ILi256EEENSA_ILi32EEEEEENS_12float_e4m3_tENS5_IJSB_llEEENS_12float_e5m2_tENS5_IJlSB_lEEENS4_8TiledMMAINS4_8MMA_AtomIJNS4_10MMA_TraitsINS4_19SM100_MMA_F8F6F4_SSEJSI_SK_fSE_SF_NS4_17integral_constantINS4_4UMMA5MajorELSS_1EEENSQ_ISS_LSS_0EEENSQ_INSR_7ScaleInELSV_0EEESW_EEEEEENS4_6LayoutISC_NS5_IJNSA_ILi0EEES10_S10_EEEEENS5_IJNS4_10UnderscoreES13_S13_EEEEENS4_13SM90_TMA_LOADENS4_14ComposedLayoutINS4_7SwizzleILi2ELi4ELi3EEENS4_18smem_ptr_flag_bitsILi8EEENSZ_INS5_IJSE_NSA_ILi8EEEEEENS5_IJSB_SE_EEEEEEEvNS4_8identityES16_NS17_INS18_ILi1ELi4ELi3EEES1B_NSZ_INS5_IJS1C_SG_EEENS5_IJSG_SB_EEEEEEEvS1H_EENS_8epilogue10collective18CollectiveEpilogueINS1O_23Sm100TmaWarpSpecializedILi4ELi2ELi32ELb0ELb0EEEJSH_NS5_IJNSZ_ISE_SB_EES1T_EEESI_SL_SI_SL_NS1O_6fusion15FusionCallbacksIS1S_NS1V_17LinearCombinationISI_fSI_fLNS_15FloatRoundStyleE2EEESH_S1U_JEEENS4_5SM1004TMEM4LOAD26SM100_TMEM_LOAD_16dp32b32xES16_NS17_IS19_S1B_NSZ_INS5_IJS1C_SE_EEENS5_IJSE_SB_EEEEEEENS4_39AutoVectorizingCopyWithAssumedAlignmentILi128EEENS4_14SM90_TMA_STOREES28_S2A_S2A_EEEvvEEEEvNT_6ParamsE,(.L_x_219 - _ZN7cutlass13device_kernelINS_4gemm6kernel13GemmUniversalIN4cute5tupleIJiiiiEEENS1_10collective13CollectiveMmaINS1_35MainloopSm100TmaUmmaWarpSpecializedILi20ELi2ELi4ENS5_IJNS4_1CILi1EEESB_SB_EEEEENS5_IJNSA_ILi64EEENSA_ILi256EEENSA_ILi32EEEEEENS_12float_e4m3_tENS5_IJSB_llEEENS_12float_e5m2_tENS5_IJlSB_lEEENS4_8TiledMMAINS4_8MMA_AtomIJNS4_10MMA_TraitsINS4_19SM100_MMA_F8F6F4_SSEJSI_SK_fSE_SF_NS4_17integral_constantINS4_4UMMA5MajorELSS_1EEENSQ_ISS_LSS_0EEENSQ_INSR_7ScaleInELSV_0EEESW_EEEEEENS4_6LayoutISC_NS5_IJNSA_ILi0EEES10_S10_EEEEENS5_IJNS4_10UnderscoreES13_S13_EEEEENS4_13SM90_TMA_LOADENS4_14ComposedLayoutINS4_7SwizzleILi2ELi4ELi3EEENS4_18smem_ptr_flag_bitsILi8EEENSZ_INS5_IJSE_NSA_ILi8EEEEEENS5_IJSB_SE_EEEEEEEvNS4_8identityES16_NS17_INS18_ILi1ELi4ELi3EEES1B_NSZ_INS5_IJS1C_SG_EEENS5_IJSG_SB_EEEEEEEvS1H_EENS_8epilogue10collective18CollectiveEpilogueINS1O_23Sm100TmaWarpSpecializedILi4ELi2ELi32ELb0ELb0EEEJSH_NS5_IJNSZ_ISE_SB_EES1T_EEESI_SL_SI_SL_NS1O_6fusion15FusionCallbacksIS1S_NS1V_17LinearCombinationISI_fSI_fLNS_15FloatRoundStyleE2EEESH_S1U_JEEENS4_5SM1004TMEM4LOAD26SM100_TMEM_LOAD_16dp32b32xES16_NS17_IS19_S1B_NSZ_INS5_IJS1C_SE_EEENS5_IJSE_SB_EEEEEEENS4_39AutoVectorizingCopyWithAssumedAlignmentILi128EEENS4_14SM90_TMA_STOREES28_S2A_S2A_EEEvvEEEEvNT_6ParamsE)
        .other          _ZN7cutlass13device_kernelINS_4gemm6kernel13GemmUniversalIN4cute5tupleIJiiiiEEENS1_10collective13CollectiveMmaINS1_35MainloopSm100TmaUmmaWarpSpecializedILi20ELi2ELi4ENS5_IJNS4_1CILi1EEESB_SB_EEEEENS5_IJNSA_ILi64EEENSA_ILi256EEENSA_ILi32EEEEEENS_12float_e4m3_tENS5_IJSB_llEEENS_12float_e5m2_tENS5_IJlSB_lEEENS4_8TiledMMAINS4_8MMA_AtomIJNS4_10MMA_TraitsINS4_19SM100_MMA_F8F6F4_SSEJSI_SK_fSE_SF_NS4_17integral_constantINS4_4UMMA5MajorELSS_1EEENSQ_ISS_LSS_0EEENSQ_INSR_7ScaleInELSV_0EEESW_EEEEEENS4_6LayoutISC_NS5_IJNSA_ILi0EEES10_S10_EEEEENS5_IJNS4_10UnderscoreES13_S13_EEEEENS4_13SM90_TMA_LOADENS4_14ComposedLayoutINS4_7SwizzleILi2ELi4ELi3EEENS4_18smem_ptr_flag_bitsILi8EEENSZ_INS5_IJSE_NSA_ILi8EEEEEENS5_IJSB_SE_EEEEEEEvNS4_8identityES16_NS17_INS18_ILi1ELi4ELi3EEES1B_NSZ_INS5_IJS1C_SG_EEENS5_IJSG_SB_EEEEEEEvS1H_EENS_8epilogue10collective18CollectiveEpilogueINS1O_23Sm100TmaWarpSpecializedILi4ELi2ELi32ELb0ELb0EEEJSH_NS5_IJNSZ_ISE_SB_EES1T_EEESI_SL_SI_SL_NS1O_6fusion15FusionCallbacksIS1S_NS1V_17LinearCombinationISI_fSI_fLNS_15FloatRoundStyleE2EEESH_S1U_JEEENS4_5SM1004TMEM4LOAD26SM100_TMEM_LOAD_16dp32b32xES16_NS17_IS19_S1B_NSZ_INS5_IJS1C_SE_EEENS5_IJSE_SB_EEEEEEENS4_39AutoVectorizingCopyWithAssumedAlignmentILi128EEENS4_14SM90_TMA_STOREES28_S2A_S2A_EEEvvEEEEvNT_6ParamsE,@"STO_CUDA_ENTRY STV_DEFAULT"
_ZN7cutlass13device_kernelINS_4gemm6kernel13GemmUniversalIN4cute5tupleIJiiiiEEENS1_10collective13CollectiveMmaINS1_35MainloopSm100TmaUmmaWarpSpecializedILi20ELi2ELi4ENS5_IJNS4_1CILi1EEESB_SB_EEEEENS5_IJNSA_ILi64EEENSA_ILi256EEENSA_ILi32EEEEEENS_12float_e4m3_tENS5_IJSB_llEEENS_12float_e5m2_tENS5_IJlSB_lEEENS4_8TiledMMAINS4_8MMA_AtomIJNS4_10MMA_TraitsINS4_19SM100_MMA_F8F6F4_SSEJSI_SK_fSE_SF_NS4_17integral_constantINS4_4UMMA5MajorELSS_1EEENSQ_ISS_LSS_0EEENSQ_INSR_7ScaleInELSV_0EEESW_EEEEEENS4_6LayoutISC_NS5_IJNSA_ILi0EEES10_S10_EEEEENS5_IJNS4_10UnderscoreES13_S13_EEEEENS4_13SM90_TMA_LOADENS4_14ComposedLayoutINS4_7SwizzleILi2ELi4ELi3EEENS4_18smem_ptr_flag_bitsILi8EEENSZ_INS5_IJSE_NSA_ILi8EEEEEENS5_IJSB_SE_EEEEEEEvNS4_8identityES16_NS17_INS18_ILi1ELi4ELi3EEES1B_NSZ_INS5_IJS1C_SG_EEENS5_IJSG_SB_EEEEEEEvS1H_EENS_8epilogue10collective18CollectiveEpilogueINS1O_23Sm100TmaWarpSpecializedILi4ELi2ELi32ELb0ELb0EEEJSH_NS5_IJNSZ_ISE_SB_EES1T_EEESI_SL_SI_SL_NS1O_6fusion15FusionCallbacksIS1S_NS1V_17LinearCombinationISI_fSI_fLNS_15FloatRoundStyleE2EEESH_S1U_JEEENS4_5SM1004TMEM4LOAD26SM100_TMEM_LOAD_16dp32b32xES16_NS17_IS19_S1B_NSZ_INS5_IJS1C_SE_EEENS5_IJSE_SB_EEEEEEENS4_39AutoVectorizingCopyWithAssumedAlignmentILi128EEENS4_14SM90_TMA_STOREES28_S2A_S2A_EEEvvEEEEvNT_6ParamsE:
[----:B------:R-:W1:Y:S01]  /*0000*/  LDC R1, c[0x0][0x37c] ;  /* 0x0000df00ff017b82 */ /* 0x000e620000000800 */
[----:B------:R-:W2:Y:S01]  /*0010*/  S2R R108, SR_TID.X ;  /* 0x00000000006c7919 */ /* 0x000ea20000002100 */
[----:B------:R-:W3:Y:S01]  /*0020*/  LDCU.64 UR4, c[0x0][0x890] ;  /* 0x00011200ff0477ac */ /* 0x000ee20008000a00 */
[----:B------:R-:W-:Y:S02]  /*0030*/  PRMT R96, RZ, 0x7610, R96 ;  /* 0x00007610ff607816 */ /* 0x000fe40000000060 */
[----:B------:R-:W-:Y:S01]  /*0040*/  ELECT P5, URZ, PT ;  /* 0x0000000000ff782f */ /* 0x000fe200038a0000 */
[----:B------:R-:W4:Y:S01]  /*0050*/  LDCU.64 UR46, c[0x0][0x358] ;  /* 0x00006b00ff2e77ac */ /* 0x000f220008000a00 */
[----:B---3--:R-:W-:-:S04]  /*0060*/  UISETP.NE.U32.AND UP0, UPT, UR4, URZ, UPT ;  /* 0x000000ff0400728c */ /* 0x008fc8000bf05070 */
[----:B------:R-:W-:Y:S01]  /*0070*/  UISETP.NE.AND.EX UP0, UPT, UR5, URZ, UPT, UP0 ;  /* 0x000000ff0500728c */ /* 0x000fe2000bf05300 */
[----:B--2---:R-:W-:-:S05]  /*0080*/  SHF.R.U32.HI R101, RZ, 0x5, R108 ;  /* 0x00000005ff657819 */ /* 0x004fca000001166c */
[----:B------:R-:W2:Y:S02]  /*0090*/  SHFL.IDX PT, R0, R101, RZ, 0x1f ;  /* 0x00001fff65007589 */ /* 0x000ea400000e0000 */
[----:B--2---:R-:W-:Y:S01]  /*00a0*/  R2UR UR8, R0 ;  /* 0x00000000000872ca */ /* 0x004fe200000e0000 */
[----:B-1--4-:R-:W-:-:S14]  /*00b0*/  BRA.U UP0, `(.L_x_0) ;  /* 0x00000001002c7547 */ /* 0x012fdc000b800000 */
[----:B------:R-:W1:Y:S02]  /*00c0*/  LDCU.64 UR6, c[0x0][0x888] ;  /* 0x00011100ff0677ac */ /* 0x000e640008000a00 */
[----:B-1----:R-:W-:-:S04]  /*00d0*/  UISETP.NE.U32.AND UP0, UPT, UR6, URZ, UPT ;  /* 0x000000ff0600728c */ /* 0x002fc8000bf05070 */
[----:B------:R-:W-:-:S09]  /*00e0*/  UISETP.NE.AND.EX UP0, UPT, UR7, URZ, UPT, UP0 ;  /* 0x000000ff0700728c */ /* 0x000fd2000bf05300 */
[----:B------:R-:W-:Y:S05]  /*00f0*/  BRA.U !UP0, `(.L_x_1) ;  /* 0x0000000108107547 */ /* 0x000fea000b800000 */
[----:B------:R-:W1:Y:S02]  /*0100*/  LDC.64 R2, c[0x0][0x888] ;  /* 0x00022200ff027b82 */ /* 0x000e640000000a00 */
[----:B-1----:R1:W5:Y:S01]  /*0110*/  LDG.E R49, desc[UR46][R2.64] ;  /* 0x0000002e02317981 */ /* 0x002362000c1e1900 */
[----:B------:R-:W-:Y:S01]  /*0120*/  HFMA2 R96, -RZ, RZ, 0, 5.9604644775390625e-08 ;  /* 0x00000001ff607431 */ /* 0x000fe200000001ff */
[----:B------:R-:W-:Y:S05]  /*0130*/  BRA `(.L_x_0) ;  /* 0x00000000000c7947 */ /* 0x000fea0003800000 */
.L_x_1:
[----:B------:R-:W1:Y:S01]  /*0140*/  LDCU UR6, c[0x0][0x880] ;  /* 0x00011000ff0677ac */ /* 0x000e620008000800 */
[----:B------:R-:W-:Y:S01]  /*0150*/  HFMA2 R96, -RZ, RZ, 0, 5.9604644775390625e-08 ;  /* 0x00000001ff607431 */ /* 0x000fe200000001ff */
[----:B-1----:R-:W-:-:S07]  /*0160*/  MOV R49, UR6 ;  /* 0x0000000600317c02 */ /* 0x002fce0008000f00 */
.L_x_0:
[----:B------:R-:W2:Y:S02]  /*0170*/  LDCU.64 UR6, c[0x0][0x8b0] ;  /* 0x00011600ff0677ac */ /* 0x000ea40008000a00 */
[----:B--2---:R-:W-:-:S04]  /*0180*/  UISETP.NE.U32.AND UP0, UPT, UR6, URZ, UPT ;  /* 0x000000ff0600728c */ /* 0x004fc8000bf05070 */
[----:B------:R-:W-:-:S09]  /*0190*/  UISETP.NE.AND.EX UP0, UPT, UR7, URZ, UPT, UP0 ;  /* 0x000000ff0700728c */ /* 0x000fd2000bf05300 */
[----:B------:R-:W-:Y:S05]  /*01a0*/  BRA.U UP0, `(.L_x_2) ;  /* 0x0000000100247547 */ /* 0x000fea000b800000 */
[----:B------:R-:W2:Y:S02]  /*01b0*/  LDCU.64 UR6, c[0x0][0x8a8] ;  /* 0x00011500ff0677ac */ /* 0x000ea40008000a00 */
[----:B--2---:R-:W-:-:S04]  /*01c0*/  UISETP.NE.U32.AND UP0, UPT, UR6, URZ, UPT ;  /* 0x000000ff0600728c */ /* 0x004fc8000bf05070 */
[----:B------:R-:W-:-:S09]  /*01d0*/  UISETP.NE.AND.EX UP0, UPT, UR7, URZ, UPT, UP0 ;  /* 0x000000ff0700728c */ /* 0x000fd2000bf05300 */
[----:B------:R-:W-:Y:S05]  /*01e0*/  BRA.U !UP0, `(.L_x_3) ;  /* 0x00000001080c7547 */ /* 0x000fea000b800000 */
[----:B-1----:R-:W1:Y:S02]  /*01f0*/  LDC.64 R2, c[0x0][0x8a8] ;  /* 0x00022a00ff027b82 */ /* 0x002e640000000a00 */
[----:B-1----:R2:W5:Y:S01]  /*0200*/  LDG.E R47, desc[UR46][R2.64] ;  /* 0x0000002e022f7981 */ /* 0x002562000c1e1900 */
[----:B------:R-:W-:Y:S05]  /*0210*/  BRA `(.L_x_2) ;  /* 0x0000000000087947 */ /* 0x000fea0003800000 */
.L_x_3:
[----:B------:R-:W2:Y:S02]  /*0220*/  LDCU UR6, c[0x0][0x8a0] ;  /* 0x00011400ff0677ac */ /* 0x000ea40008000800 */
[----:B--2---:R-:W-:Y:S02]  /*0230*/  MOV R47, UR6 ;  /* 0x00000006002f7c02 */ /* 0x004fe40008000f00 */
.L_x_2:
[----:B------:R-:W-:Y:S01]  /*0240*/  IMAD.U32 R0, RZ, RZ, UR8 ;  /* 0x00000008ff007e24 */ /* 0x000fe2000f8e00ff */
[----:B------:R-:W-:Y:S04]  /*0250*/  BSSY.RECONVERGENT B0, `(.L_x_4) ;  /* 0x000000c000007945 */ /* 0x000fe80003800200 */
[C---:B------:R-:W-:Y:S02]  /*0260*/  ISETP.NE.OR P1, PT, R0.reuse, 0x1, !P5 ;  /* 0x000000010000780c */ /* 0x040fe40006f25670 */
[----:B------:R-:W-:-:S11]  /*0270*/  ISETP.NE.OR P0, PT, R0, 0x3, !P5 ;  /* 0x000000030000780c */ /* 0x000fd60006f05670 */
[----:B------:R-:W-:Y:S05]  /*0280*/  @P1 BRA `(.L_x_5) ;  /* 0x0000000000201947 */ /* 0x000fea0003800000 */
[----:B------:R-:W3:Y:S02]  /*0290*/  LDCU.64 UR6, c[0x0][0x348] ;  /* 0x00006900ff0677ac */ /* 0x000ee40008000a00 */
[----:B---3--:R-:W-:Y:S02]  /*02a0*/  UIADD3 UR10, UP1, UPT, UR6, 0x80, URZ ;  /* 0x00000080060a7890 */ /* 0x008fe4000ff3e0ff */
[----:B------:R-:W-:Y:S02]  /*02b0*/  UIADD3 UR6, UP0, UPT, UR6, 0x180, URZ ;  /* 0x0000018006067890 */ /* 0x000fe4000ff1e0ff */
[----:B------:R-:W-:Y:S02]  /*02c0*/  UIADD3.X UR11, UPT, UPT, URZ, UR7, URZ, UP1, !UPT ;  /* 0x00000007ff0b7290 */ /* 0x000fe40008ffe4ff */
[----:B------:R-:W-:-:S07]  /*02d0*/  UIADD3.X UR7, UPT, UPT, URZ, UR7, URZ, UP0, !UPT ;  /* 0x00000007ff077290 */ /* 0x000fce00087fe4ff */
[----:B------:R3:W-:Y:S02]  /*02e0*/  UTMACCTL.PF [UR10] ;  /* 0x000000000a0079b9 */ /* 0x0007e40008040000 */
[----:B------:R3:W-:Y:S02]  /*02f0*/  UTMACCTL.PF [UR6] ;  /* 0x00000000060079b9 */ /* 0x0007e40008040000 */
[----:B---3--:R-:W-:Y:S01]  /*0300*/  NOP ;  /* 0x0000000000007918 */ /* 0x008fe20000000000 */
.L_x_5:
[----:B------:R-:W-:Y:S05]  /*0310*/  BSYNC.RECONVERGENT B0 ;  /* 0x0000000000007941 */ /* 0x000fea0003800200 */
.L_x_4:
[----:B------:R-:W-:Y:S04]  /*0320*/  BSSY.RECONVERGENT B0, `(.L_x_6) ;  /* 0x000000a000007945 */ /* 0x000fe80003800200 */
        /* <DEDUP_REMOVED lines=9> */
.L_x_7:
[----:B------:R-:W-:Y:S05]  /*03c0*/  BSYNC.RECONVERGENT B0 ;  /* 0x0000000000007941 */ /* 0x000fea0003800200 */
.L_x_6:
[----:B------:R-:W3:Y:S01]  /*03d0*/  LDCU.64 UR6, c[0x0][0x888] ;  /* 0x00011100ff0677ac */ /* 0x000ee20008000a00 */
[----:B------:R-:W-:Y:S02]  /*03e0*/  UISETP.EQ.U32.AND UP1, UPT, UR4, URZ, UPT ;  /* 0x000000ff0400728c */ /* 0x000fe4000bf22070 */
[----:B------:R-:W-:Y:S02]  /*03f0*/  UPLOP3.LUT UP2, UPT, UPT, UPT, UPT, 0x80, 0x8 ;  /* 0x000000000008789c */ /* 0x000fe40003f4f070 */
[----:B---3--:R-:W-:-:S04]  /*0400*/  UISETP.NE.U32.AND UP0, UPT, UR6, URZ, UPT ;  /* 0x000000ff0600728c */ /* 0x008fc8000bf05070 */
[----:B------:R-:W-:-:S04]  /*0410*/  UISETP.NE.AND.EX UP0, UPT, UR7, URZ, UPT, UP0 ;  /* 0x000000ff0700728c */ /* 0x000fc8000bf05300 */
[----:B------:R-:W-:-:S04]  /*0420*/  UISETP.EQ.OR.EX UP3, UPT, UR5, URZ, !UP0, UP1 ;  /* 0x000000ff0500728c */ /* 0x000fc8000c762710 */
[----:B------:R-:W-:-:S05]  /*0430*/  UP2UR UR50, UPR, URZ, 0x8 ;  /* 0x00000008ff327883 */ /* 0x000fca0008000000 */
[----:B------:R-:W-:Y:S07]  /*0440*/  BRA.U !UP3, `(.L_x_8) ;  /* 0x000000010b207547 */ /* 0x000fee000b800000 */
[----:B------:R-:W-:Y:S01]  /*0450*/  UISETP.NE.U32.AND UP2, UPT, UR4, URZ, UPT ;  /* 0x000000ff0400728c */ /* 0x000fe2000bf45070 */
[----:B-----5:R-:W-:Y:S01]  /*0460*/  FSETP.NEU.AND P0, PT, R49, RZ, PT ;  /* 0x000000ff3100720b */ /* 0x020fe20003f0d000 */
[----:B------:R-:W-:Y:S02]  /*0470*/  USEL UR4, URZ, 0xffffffff, UP0 ;  /* 0xffffffffff047887 */ /* 0x000fe40008000000 */
[----:B------:R-:W-:-:S10]  /*0480*/  UISETP.NE.AND.EX UP2, UPT, UR5, URZ, UPT, UP2 ;  /* 0x000000ff0500728c */ /* 0x000fd4000bf45320 */
[----:B------:R-:W-:Y:S01]  /*0490*/  VOTEU.ANY UP1, P0 ;  /* 0x0000000000ff7886 */ /* 0x000fe20000020100 */
[----:B------:R-:W-:-:S04]  /*04a0*/  @!UP2 USEL UR4, URZ, 0xffffffff, UP1 ;  /* 0xffffffffff04a887 */ /* 0x000fc80008800000 */
[----:B------:R-:W-:-:S04]  /*04b0*/  ULOP3.LUT UR4, UR4, 0x1, URZ, 0xc0, !UPT ;  /* 0x0000000104047892 */ /* 0x000fc8000f8ec0ff */
[----:B------:R-:W-:-:S11]  /*04c0*/  UISETP.NE.U32.AND UP2, UPT, UR4, 0x1, UPT ;  /* 0x000000010400788c */ /* 0x000fd6000bf45070 */
.L_x_8:
[----:B-12---:R-:W1:Y:S01]  /*04d0*/  SHFL.IDX PT, R2, R101, RZ, 0x1f ;  /* 0x00001fff65027589 */ /* 0x006e6200000e0000 */
[----:B------:R-:W-:-:S04]  /*04e0*/  UISETP.NE.AND UP1, UPT, UR8, 0x2, UPT ;  /* 0x000000020800788c */ /* 0x000fc8000bf25270 */
[----:B------:R-:W-:Y:S01]  /*04f0*/  USEL UR6, URZ, 0x1, UP1 ;  /* 0x00000001ff067887 */ /* 0x000fe20008800000 */
[----:B-1----:R-:W-:-:S13]  /*0500*/  ISETP.NE.AND P0, PT, R2, RZ, PT ;  /* 0x000000ff0200720c */ /* 0x002fda0003f05270 */
[----:B------:R-:W-:Y:S05]  /*0510*/  @P0 BRA `(.L_x_9) ;  /* 0x0000000000d40947 */ /* 0x000fea0003800000 */
[----:B------:R-:W-:Y:S01]  /*0520*/  ELECT P0, URZ, PT ;  /* 0x0000000000ff782f */ /* 0x000fe20003800000 */
[----:B------:R-:W-:-:S12]  /*0530*/  BSSY.RECONVERGENT B0, `(.L_x_9) ;  /* 0x0000033000007945 */ /* 0x000fd80003800200 */
[----:B------:R-:W-:Y:S05]  /*0540*/  @!P0 BRA `(.L_x_10) ;  /* 0x0000000000c48947 */ /* 0x000fea0003800000 */
[----:B------:R-:W1:Y:S01]  /*0550*/  S2UR UR5, SR_CgaCtaId ;  /* 0x00000000000579c3 */ /* 0x000e620000008800 */
[----:B------:R-:W-:Y:S01]  /*0560*/  UMOV UR7, 0x400 ;  /* 0x0000040000077882 */ /* 0x000fe20000000000 */
[----:B------:R-:W-:Y:S02]  /*0570*/  UMOV UR4, 0x1 ;  /* 0x0000000100047882 */ /* 0x000fe40000000000 */
[----:B------:R-:W-:-:S04]  /*0580*/  UIADD3 UR10, UPT, UPT, -UR4, 0x100000, URZ ;  /* 0x00100000040a7890 */ /* 0x000fc8000fffe1ff */
[----:B------:R-:W-:Y:S02]  /*0590*/  USHF.L.U32 UR11, UR10, 0xb, URZ ;  /* 0x0000000b0a0b7899 */ /* 0x000fe400080006ff */
[----:B------:R-:W-:Y:S02]  /*05a0*/  USHF.L.U32 UR10, UR10, 0x1, URZ ;  /* 0x000000010a0a7899 */ /* 0x000fe400080006ff */
[----:B-1----:R-:W-:Y:S01]  /*05b0*/  ULEA UR5, UR5, UR7, 0x18 ;  /* 0x0000000705057291 */ /* 0x002fe2000f8ec0ff */
[----:B------:R-:W1:Y:S11]  /*05c0*/  FENCE.VIEW.ASYNC.S ;  /* 0x00000000000073c6 */ /* 0x000e760000000000 */
[----:B-1----:R1:W2:Y:S01]  /*05d0*/  SYNCS.EXCH.64 URZ, [UR5], UR10 ;  /* 0x0000000a05ff75b2 */ /* 0x0022a20008000100 */
[----:B------:R1:W3:Y:S01]  /*05e0*/  SYNCS.EXCH.64 URZ, [UR5+0xa0], UR10 ;  /* 0x0000a00a05ff75b2 */ /* 0x0002e20008000100 */
[----:B------:R1:W4:Y:S01]  /*05f0*/  SYNCS.EXCH.64 URZ, [UR5+0x8], UR10 ;  /* 0x0000080a05ff75b2 */ /* 0x0003220008000100 */
[----:B------:R1:W1:Y:S01]  /*0600*/  SYNCS.EXCH.64 URZ, [UR5+0xa8], UR10 ;  /* 0x0000a80a05ff75b2 */ /* 0x0002620008000100 */
        /* <DEDUP_REMOVED lines=36> */
[----:B--234-:R-:W-:Y:S01]  /*0850*/  NOP ;  /* 0x0000000000007918 */ /* 0x01cfe20000000000 */
.L_x_10:
[----:B-1----:R-:W-:Y:S05]  /*0860*/  BSYNC.RECONVERGENT B0 ;  /* 0x0000000000007941 */ /* 0x002fea0003800200 */
.L_x_9:
[----:B------:R-:W1:Y:S01]  /*0870*/  SHFL.IDX PT, R2, R101, RZ, 0x1f ;  /* 0x00001fff65027589 */ /* 0x000e6200000e0000 */
[----:B------:R-:W-:Y:S01]  /*0880*/  NOP ;  /* 0x0000000000007918 */ /* 0x000fe20000000000 */
[----:B-1----:R-:W-:-:S13]  /*0890*/  ISETP.NE.AND P0, PT, R2, 0x1, PT ;  /* 0x000000010200780c */ /* 0x002fda0003f05270 */
[----:B------:R-:W-:Y:S05]  /*08a0*/  @P0 BRA `(.L_x_11) ;  /* 0x0000000000580947 */ /* 0x000fea0003800000 */
[----:B------:R-:W1:Y:S01]  /*08b0*/  S2UR UR7, SR_CgaCtaId ;  /* 0x00000000000779c3 */ /* 0x000e620000008800 */
[----:B------:R-:W-:Y:S01]  /*08c0*/  UMOV UR9, 0x400 ;  /* 0x0000040000097882 */ /* 0x000fe20000000000 */
[----:B------:R-:W-:Y:S01]  /*08d0*/  UMOV UR5, 0x20 ;  /* 0x0000002000057882 */ /* 0x000fe20000000000 */
[----:B------:R-:W-:Y:S01]  /*08e0*/  UMOV UR4, 0x80 ;  /* 0x0000008000047882 */ /* 0x000fe20000000000 */
[----:B------:R-:W-:-:S04]  /*08f0*/  UIADD3 UR10, UPT, UPT, -UR5, 0x100000, URZ ;  /* 0x00100000050a7890 */ /* 0x000fc8000fffe1ff */
[----:B------:R-:W-:Y:S02]  /*0900*/  USHF.L.U32 UR11, UR10, 0xb, URZ ;  /* 0x0000000b0a0b7899 */ /* 0x000fe400080006ff */
[----:B------:R-:W-:Y:S02]  /*0910*/  USHF.L.U32 UR10, UR10, 0x1, URZ ;  /* 0x000000010a0a7899 */ /* 0x000fe400080006ff */
[----:B------:R-:W-:-:S04]  /*0920*/  UIADD3 UR4, UPT, UPT, -UR4, 0x100000, URZ ;  /* 0x0010000004047890 */ /* 0x000fc8000fffe1ff */
[----:B------:R-:W-:Y:S02]  /*0930*/  USHF.L.U32 UR5, UR4, 0xb, URZ ;  /* 0x0000000b04057899 */ /* 0x000fe400080006ff */
[----:B------:R-:W-:Y:S01]  /*0940*/  USHF.L.U32 UR4, UR4, 0x1, URZ ;  /* 0x0000000104047899 */ /* 0x000fe200080006ff */
[----:B------:R-:W-:Y:S01]  /*0950*/  ELECT P0, URZ, PT ;  /* 0x0000000000ff782f */ /* 0x000fe20003800000 */
[----:B-1----:R-:W-:Y:S01]  /*0960*/  ULEA UR7, UR7, UR9, 0x18 ;  /* 0x0000000907077291 */ /* 0x002fe2000f8ec0ff */
[----:B------:R-:W1:Y:S11]  /*0970*/  FENCE.VIEW.ASYNC.S ;  /* 0x00000000000073c6 */ /* 0x000e760000000000 */
[----:B-1----:R1:W2:Y:S01]  /*0980*/  SYNCS.EXCH.64 URZ, [UR7+0x140], UR10 ;  /* 0x0001400a07ff75b2 */ /* 0x0022a20008000100 */
[----:B------:R1:W3:Y:S01]  /*0990*/  SYNCS.EXCH.64 URZ, [UR7+0x160], UR4 ;  /* 0x0001600407ff75b2 */ /* 0x0002e20008000100 */
[----:B------:R1:W4:Y:S01]  /*09a0*/  SYNCS.EXCH.64 URZ, [UR7+0x148], UR10 ;  /* 0x0001480a07ff75b2 */ /* 0x0003220008000100 */
[----:B------:R1:W1:Y:S01]  /*09b0*/  SYNCS.EXCH.64 URZ, [UR7+0x168], UR4 ;  /* 0x0001680407ff75b2 */ /* 0x0002620008000100 */
[----:B------:R1:W1:Y:S01]  /*09c0*/  SYNCS.EXCH.64 URZ, [UR7+0x150], UR10 ;  /* 0x0001500a07ff75b2 */ /* 0x0002620008000100 */
[----:B------:R1:W1:Y:S01]  /*09d0*/  SYNCS.EXCH.64 URZ, [UR7+0x170], UR4 ;  /* 0x0001700407ff75b2 */ /* 0x0002620008000100 */
[----:B------:R1:W1:Y:S01]  /*09e0*/  SYNCS.EXCH.64 URZ, [UR7+0x158], UR10 ;  /* 0x0001580a07ff75b2 */ /* 0x0002620008000100 */
[----:B------:R1:W1:Y:S01]  /*09f0*/  SYNCS.EXCH.64 URZ, [UR7+0x178], UR4 ;  /* 0x0001780407ff75b2 */ /* 0x0002620008000100 */
[----:B------:R-:W-:Y:S01]  /*0a00*/  NOP ;  /* 0x0000000000007918 */ /* 0x000fe20000000000 */
.L_x_11:
[----:B------:R-:W2:Y:S01]  /*0a10*/  SHFL.IDX PT, R2, R101, RZ, 0x1f ;  /* 0x00001fff65027589 */ /* 0x000ea200000e0000 */
[----:B------:R-:W-:Y:S01]  /*0a20*/  NOP ;  /* 0x0000000000007918 */ /* 0x000fe20000000000 */
[----:B--2---:R-:W-:-:S13]  /*0a30*/  ISETP.NE.AND P0, PT, R2, 0x3, PT ;  /* 0x000000030200780c */ /* 0x004fda0003f05270 */
[----:B------:R-:W-:Y:S05]  /*0a40*/  @P0 BRA `(.L_x_12) ;  /* 0x0000000000300947 */ /* 0x000fea0003800000 */
[----:B-1----:R-:W1:Y:S01]  /*0a50*/  S2UR UR5, SR_CgaCtaId ;  /* 0x00000000000579c3 */ /* 0x002e620000008800 */
[----:B------:R-:W-:Y:S01]  /*0a60*/  UMOV UR7, 0x400 ;  /* 0x0000040000077882 */ /* 0x000fe20000000000 */
[----:B------:R-:W-:Y:S01]  /*0a70*/  UMOV UR4, 0x20 ;  /* 0x0000002000047882 */ /* 0x000fe20000000000 */
[----:B------:R-:W-:Y:S01]  /*0a80*/  ELECT P0, URZ, PT ;  /* 0x0000000000ff782f */ /* 0x000fe20003800000 */
[----:B------:R-:W-:-:S04]  /*0a90*/  UIADD3 UR10, UPT, UPT, -UR4, 0x100000, URZ ;  /* 0x00100000040a7890 */ /* 0x000fc8000fffe1ff */
[----:B------:R-:W-:Y:S02]  /*0aa0*/  USHF.L.U32 UR11, UR10, 0xb, URZ ;  /* 0x0000000b0a0b7899 */ /* 0x000fe400080006ff */
[----:B------:R-:W-:Y:S02]  /*0ab0*/  USHF.L.U32 UR10, UR10, 0x1, URZ ;  /* 0x000000010a0a7899 */ /* 0x000fe400080006ff */
[----:B-1----:R-:W-:Y:S01]  /*0ac0*/  ULEA UR5, UR5, UR7, 0x18 ;  /* 0x0000000705057291 */ /* 0x002fe2000f8ec0ff */
[----:B------:R-:W1:Y:S11]  /*0ad0*/  FENCE.VIEW.ASYNC.S ;  /* 0x00000000000073c6 */ /* 0x000e760000000000 */
[----:B-1----:R2:W1:Y:S01]  /*0ae0*/  SYNCS.EXCH.64 URZ, [UR5+0x180], UR10 ;  /* 0x0001800a05ff75b2 */ /* 0x0024620008000100 */
[----:B------:R2:W1:Y:S02]  /*0af0*/  SYNCS.EXCH.64 URZ, [UR5+0x188], UR10 ;  /* 0x0001880a05ff75b2 */ /* 0x0004640008000100 */
[----:B--2---:R-:W-:Y:S01]  /*0b00*/  NOP ;  /* 0x0000000000007918 */ /* 0x004fe20000000000 */
.L_x_12:
[----:B------:R-:W2:Y:S01]  /*0b10*/  SHFL.IDX PT, R2, R101, RZ, 0x1f ;  /* 0x00001fff65027589 */ /* 0x000ea200000e0000 */
[----:B------:R-:W-:Y:S01]  /*0b20*/  NOP ;  /* 0x0000000000007918 */ /* 0x000fe20000000000 */
[----:B--2---:R-:W-:-:S13]  /*0b30*/  ISETP.NE.AND P0, PT, R2, 0x4, PT ;  /* 0x000000040200780c */ /* 0x004fda0003f05270 */
[----:B------:R-:W-:Y:S05]  /*0b40*/  @P0 BRA `(.L_x_13) ;  /* 0x00000000004c0947 */ /* 0x000fea0003800000 */
[----:B-1----:R-:W1:Y:S01]  /*0b50*/  S2UR UR5, SR_CgaCtaId ;  /* 0x00000000000579c3 */ /* 0x002e620000008800 */
[----:B------:R-:W-:Y:S01]  /*0b60*/  UMOV UR9, 0x100 ;  /* 0x0000010000097882 */ /* 0x000fe20000000000 */
[----:B------:R-:W-:Y:S01]  /*0b70*/  UMOV UR7, 0x400 ;  /* 0x0000040000077882 */ /* 0x000fe20000000000 */
[----:B------:R-:W-:Y:S01]  /*0b80*/  USEL UR9, UR9, 0xe0, UP2 ;  /* 0x000000e009097887 */ /* 0x000fe20009000000 */
[----:B------:R-:W-:Y:S01]  /*0b90*/  UMOV UR4, 0x1 ;  /* 0x0000000100047882 */ /* 0x000fe20000000000 */
[----:B------:R-:W-:Y:S01]  /*0ba0*/  ELECT P0, URZ, PT ;  /* 0x0000000000ff782f */ /* 0x000fe20003800000 */
[----:B------:R-:W-:-:S04]  /*0bb0*/  UIADD3 UR10, UPT, UPT, -UR4, 0x100000, URZ ;  /* 0x00100000040a7890 */ /* 0x000fc8000fffe1ff */
[----:B------:R-:W-:Y:S02]  /*0bc0*/  USHF.L.U32 UR11, UR10, 0xb, URZ ;  /* 0x0000000b0a0b7899 */ /* 0x000fe400080006ff */
[----:B------:R-:W-:Y:S02]  /*0bd0*/  USHF.L.U32 UR10, UR10, 0x1, URZ ;  /* 0x000000010a0a7899 */ /* 0x000fe400080006ff */
[----:B------:R-:W-:-:S04]  /*0be0*/  UIADD3 UR12, UPT, UPT, -UR9, 0x100000, URZ ;  /* 0x00100000090c7890 */ /* 0x000fc8000fffe1ff */
[----:B------:R-:W-:Y:S02]  /*0bf0*/  USHF.L.U32 UR13, UR12, 0xb, URZ ;  /* 0x0000000b0c0d7899 */ /* 0x000fe400080006ff */
[----:B------:R-:W-:Y:S02]  /*0c00*/  USHF.L.U32 UR12, UR12, 0x1, URZ ;  /* 0x000000010c0c7899 */ /* 0x000fe400080006ff */
[----:B-1----:R-:W-:Y:S01]  /*0c10*/  ULEA UR5, UR5, UR7, 0x18 ;  /* 0x0000000705057291 */ /* 0x002fe2000f8ec0ff */
[----:B------:R-:W1:Y:S11]  /*0c20*/  FENCE.VIEW.ASYNC.S ;  /* 0x00000000000073c6 */ /* 0x000e760000000000 */
[----:B-1----:R2:W1:Y:S01]  /*0c30*/  SYNCS.EXCH.64 URZ, [UR5+0x190], UR10 ;  /* 0x0001900a05ff75b2 */ /* 0x0024620008000100 */
[----:B------:R2:W1:Y:S01]  /*0c40*/  SYNCS.EXCH.64 URZ, [UR5+0x1a0], UR12 ;  /* 0x0001a00c05ff75b2 */ /* 0x0004620008000100 */
[----:B------:R2:W1:Y:S01]  /*0c50*/  SYNCS.EXCH.64 URZ, [UR5+0x198], UR10 ;  /* 0x0001980a05ff75b2 */ /* 0x0004620008000100 */
[----:B------:R2:W1:Y:S02]  /*0c60*/  SYNCS.EXCH.64 URZ, [UR5+0x1a8], UR12 ;  /* 0x0001a80c05ff75b2 */ /* 0x0004640008000100 */
[----:B--2---:R-:W-:Y:S01]  /*0c70*/  NOP ;  /* 0x0000000000007918 */ /* 0x004fe20000000000 */
.L_x_13:
[----:B------:R-:W2:Y:S01]  /*0c80*/  SHFL.IDX PT, R2, R101, RZ, 0x1f ;  /* 0x00001fff65027589 */ /* 0x000ea200000e0000 */
[----:B------:R-:W-:Y:S01]  /*0c90*/  NOP ;  /* 0x0000000000007918 */ /* 0x000fe20000000000 */
[----:B--2---:R-:W-:-:S13]  /*0ca0*/  ISETP.NE.AND P0, PT, R2, 0x5, PT ;  /* 0x000000050200780c */ /* 0x004fda0003f05270 */
[----:B------:R-:W-:Y:S05]  /*0cb0*/  @P0 BRA `(.L_x_14) ;  /* 0x0000000000580947 */ /* 0x000fea0003800000 */
[----:B-1----:R-:W1:Y:S01]  /*0cc0*/  S2UR UR7, SR_CgaCtaId ;  /* 0x00000000000779c3 */ /* 0x002e620000008800 */
        /* <DEDUP_REMOVED lines=12> */
[----:B-1----:R2:W1:Y:S01]  /*0d90*/  SYNCS.EXCH.64 URZ, [UR7+0x1b0], UR10 ;  /* 0x0001b00a07ff75b2 */ /* 0x0024620008000100 */
[----:B------:R2:W1:Y:S01]  /*0da0*/  SYNCS.EXCH.64 URZ, [UR7+0x1d0], UR4 ;  /* 0x0001d00407ff75b2 */ /* 0x0004620008000100 */
[----:B------:R2:W1:Y:S01]  /*0db0*/  SYNCS.EXCH.64 URZ, [UR7+0x1b8], UR10 ;  /* 0x0001b80a07ff75b2 */ /* 0x0004620008000100 */
[----:B------:R2:W1:Y:S01]  /*0dc0*/  SYNCS.EXCH.64 URZ, [UR7+0x1d8], UR4 ;  /* 0x0001d80407ff75b2 */ /* 0x0004620008000100 */
[----:B------:R2:W1:Y:S01]  /*0dd0*/  SYNCS.EXCH.64 URZ, [UR7+0x1c0], UR10 ;  /* 0x0001c00a07ff75b2 */ /* 0x0004620008000100 */
[----:B------:R2:W1:Y:S01]  /*0de0*/  SYNCS.EXCH.64 URZ, [UR7+0x1e0], UR4 ;  /* 0x0001e00407ff75b2 */ /* 0x0004620008000100 */
[----:B------:R2:W1:Y:S01]  /*0df0*/  SYNCS.EXCH.64 URZ, [UR7+0x1c8], UR10 ;  /* 0x0001c80a07ff75b2 */ /* 0x0004620008000100 */
[----:B------:R2:W1:Y:S02]  /*0e00*/  SYNCS.EXCH.64 URZ, [UR7+0x1e8], UR4 ;  /* 0x0001e80407ff75b2 */ /* 0x0004640008000100 */
[----:B--2---:R-:W-:Y:S01]  /*0e10*/  NOP ;  /* 0x0000000000007918 */ /* 0x004fe20000000000 */
.L_x_14:
        /* <DEDUP_REMOVED lines=18> */
.L_x_15:
[----:B-1----:R-:W1:Y:S01]  /*0f40*/  S2UR UR5, SR_CTAID.X ;  /* 0x00000000000579c3 */ /* 0x002e620000002500 */
[----:B------:R-:W-:-:S05]  /*0f50*/  CS2R.32 R95, SR_CgaSize ;  /* 0x00000000005f7805 */ /* 0x000fca0000008a00 */
[----:B------:R-:W-:-:S05]  /*0f60*/  IMAD R95, R95, -0xa0, RZ ;  /* 0xffffff605f5f7824 */ /* 0x000fca00078e02ff */
[----:B------:R-:W-:-:S14]  /*0f70*/  R2UR UR9, R95 ;  /* 0x000000005f0972ca */ /* 0x000fdc00000e0000 */
[----:B------:R-:W2:Y:S01]  /*0f80*/  LDCU UR9, c[0x0][UR9+0x2b0] ;  /* 0x00005600090977ac */ /* 0x000ea20008000800 */
[----:B------:R-:W-:Y:S01]  /*0f90*/  NOP ;  /* 0x0000000000007918 */ /* 0x000fe20000000000 */
[----:B------:R-:W-:-:S05]  /*0fa0*/  CS2R.32 R95, SR_CgaSize ;  /* 0x00000000005f7805 */ /* 0x000fca0000008a00 */
[----:B------:R-:W-:-:S05]  /*0fb0*/  IMAD R95, R95, -0xa0, RZ ;  /* 0xffffff605f5f7824 */ /* 0x000fca00078e02ff */
[----:B------:R-:W-:-:S14]  /*0fc0*/  R2UR UR7, R95 ;  /* 0x000000005f0772ca */ /* 0x000fdc00000e0000 */
[----:B------:R-:W3:Y:S01]  /*0fd0*/  LDCU UR7, c[0x0][UR7+0x2b4] ;  /* 0x00005680070777ac */ /* 0x000ee20008000800 */
[----:B------:R-:W4:Y:S08]  /*0fe0*/  S2UR UR4, SR_CTAID.Y ;  /* 0x00000000000479c3 */ /* 0x000f300000002600 */
[----:B------:R-:W3:Y:S01]  /*0ff0*/  LDC R10, c[0x0][0xb24] ;  /* 0x0002c900ff0a7b82 */ /* 0x000ee20000000800 */
[----:B-1----:R-:W-:-:S02]  /*1000*/  I2FP.F32.U32 R95, UR5 ;  /* 0x00000005005f7c45 */ /* 0x002fc40008201000 */
[----:B------:R-:W-:-:S05]  /*1010*/  CS2R.32 R3, SR_CgaSize ;  /* 0x0000000000037805 */ /* 0x000fca0000008a00 */
[----:B------:R-:W-:-:S06]  /*1020*/  IMAD R3, R3, -0xa0, RZ ;  /* 0xffffff6003037824 */ /* 0x000fcc00078e02ff */
[----:B------:R-:W1:Y:S01]  /*1030*/  LDC R3, c[0x0][R3+0x2a0] ;  /* 0x0000a80003037b82 */ /* 0x000e620000000800 */
[----:B------:R-:W-:Y:S01]  /*1040*/  MOV R15, UR5 ;  /* 0x00000005000f7c02 */ /* 0x000fe20008000f00 */
[----:B--2---:R-:W-:Y:S01]  /*1050*/  FMUL R95, R95, UR9 ;  /* 0x000000095f5f7c20 */ /* 0x004fe20008400000 */
[----:B----4-:R-:W-:Y:S02]  /*1060*/  I2FP.F32.U32 R94, UR4 ;  /* 0x00000004005e7c45 */ /* 0x010fe40008201000 */
[----:B------:R-:W-:-:S05]  /*1070*/  CS2R.32 R2, SR_CgaSize ;  /* 0x0000000000027805 */ /* 0x000fca0000008a00 */
[----:B------:R-:W-:-:S06]  /*1080*/  IMAD R2, R2, -0xa0, RZ ;  /* 0xffffff6002027824 */ /* 0x000fcc00078e02ff */
[----:B------:R-:W2:Y:S01]  /*1090*/  LDC R2, c[0x0][R2+0x2a4] ;  /* 0x0000a90002027b82 */ /* 0x000ea20000000800 */
[----:B------:R-:W-:Y:S01]  /*10a0*/  MOV R14, UR4 ;  /* 0x00000004000e7c02 */ /* 0x000fe20008000f00 */
[----:B------:R-:W4:Y:S01]  /*10b0*/  F2I.U32.TRUNC.NTZ R95, R95 ;  /* 0x0000005f005f7305 */ /* 0x000f22000020f000 */
[----:B---3--:R-:W-:-:S05]  /*10c0*/  FMUL R94, R94, UR7 ;  /* 0x000000075e5e7c20 */ /* 0x008fca0008400000 */
[----:B------:R-:W-:Y:S01]  /*10d0*/  BAR.SYNC.DEFER_BLOCKING 0x0 ;  /* 0x0000000000007b1d */ /* 0x000fe20000010000 */
[----:B------:R-:W-:-:S05]  /*10e0*/  ISETP.GE.AND P0, PT, R10, 0x1, PT ;  /* 0x000000010a00780c */ /* 0x000fca0003f06270 */
[----:B------:R-:W3:Y:S02]  /*10f0*/  F2I.U32.TRUNC.NTZ R94, R94 ;  /* 0x0000005e005e7305 */ /* 0x000ee4000020f000 */
[----:B------:R-:W2:Y:S01]  /*1100*/  S2UR UR36, SR_CTAID.Z ;  /* 0x00000000002479c3 */ /* 0x000ea20000002700 */
[----:B----4-:R-:W-:-:S05]  /*1110*/  IADD3 R95, PT, PT, -R95, RZ, RZ ;  /* 0x000000ff5f5f7210 */ /* 0x010fca0007ffe1ff */
[----:B-1----:R-:W-:Y:S01]  /*1120*/  IMAD R95, R3, R95, UR5 ;  /* 0x00000005035f7e24 */ /* 0x002fe2000f8e025f */
[----:B---3--:R-:W-:-:S05]  /*1130*/  IADD3 R94, PT, PT, -R94, RZ, RZ ;  /* 0x000000ff5e5e7210 */ /* 0x008fca0007ffe1ff */
[----:B--2---:R-:W-:Y:S01]  /*1140*/  IMAD R94, R2, R94, UR4 ;  /* 0x00000004025e7e24 */ /* 0x004fe2000f8e025e */
[----:B------:R-:W-:Y:S06]  /*1150*/  @!P0 BRA `(.L_x_16) ;  /* 0x0000000000b88947 */ /* 0x000fec0003800000 */
[----:B------:R-:W1:Y:S01]  /*1160*/  LDC.64 R4, c[0x0][0xb18] ;  /* 0x0002c600ff047b82 */ /* 0x000e620000000a00 */
[----:B------:R-:W-:-:S07]  /*1170*/  ISETP.NE.AND P0, PT, R10, 0x1, PT ;  /* 0x000000010a00780c */ /* 0x000fce0003f05270 */
[----:B------:R-:W2:Y:S08]  /*1180*/  LDC R9, c[0x0][0xb0c] ;  /* 0x0002c300ff097b82 */ /* 0x000eb00000000800 */
[----:B------:R-:W3:Y:S08]  /*1190*/  LDC R12, c[0x0][0x370] ;  /* 0x0000dc00ff0c7b82 */ /* 0x000ef00000000800 */
[----:B------:R-:W4:Y:S01]  /*11a0*/  LDC R11, c[0x0][0x374] ;  /* 0x0000dd00ff0b7b82 */ /* 0x000f220000000800 */
[----:B-1----:R-:W-:-:S07]  /*11b0*/  ISETP.NE.AND P1, PT, R4, 0x1, PT ;  /* 0x000000010400780c */ /* 0x002fce0003f25270 */
[----:B------:R-:W3:Y:S01]  /*11c0*/  LDC.64 R6, c[0x0][0xb10] ;  /* 0x0002c400ff067b82 */ /* 0x000ee20000000a00 */
[----:B--2---:R-:W-:-:S07]  /*11d0*/  ISETP.NE.AND P2, PT, R9, 0x1, PT ;  /* 0x000000010900780c */ /* 0x004fce0003f45270 */
[----:B------:R-:W1:Y:S08]  /*11e0*/  LDC R8, c[0x0][0xb20] ;  /* 0x0002c800ff087b82 */ /* 0x000e700000000800 */
[----:B------:R-:W2:Y:S01]  /*11f0*/  LDC.64 R2, c[0x0][0xb28] ;  /* 0x0002ca00ff027b82 */ /* 0x000ea20000000a00 */
[----:B----4-:R-:W-:-:S04]  /*1200*/  IMAD.HI.U32 R13, R11, R5, RZ ;  /* 0x000000050b0d7227 */ /* 0x010fc800078e00ff */
[----:B------:R-:W-:-:S04]  /*1210*/  IMAD.HI.U32 R5, R14, R5, RZ ;  /* 0x000000050e057227 */ /* 0x000fc800078e00ff */
[----:B---3--:R-:W-:-:S05]  /*1220*/  IMAD.HI.U32 R16, R12, R6, RZ ;  /* 0x000000060c107227 */ /* 0x008fca00078e00ff */
[-C--:B------:R-:W-:Y:S01]  /*1230*/  @P2 SHF.R.U32.HI R12, RZ, R7.reuse, R16 ;  /* 0x00000007ff0c2219 */ /* 0x080fe20000011610 */
[----:B------:R-:W-:Y:S01]  /*1240*/  IMAD.HI.U32 R16, R15, R6, RZ ;  /* 0x000000060f107227 */ /* 0x000fe200078e00ff */
[-C--:B-1----:R-:W-:Y:S02]  /*1250*/  @P1 SHF.R.U32.HI R11, RZ, R8.reuse, R13 ;  /* 0x00000008ff0b1219 */ /* 0x082fe4000001160d */
[----:B------:R-:W-:Y:S02]  /*1260*/  SHF.R.U32.HI R5, RZ, R8, R5 ;  /* 0x00000008ff057219 */ /* 0x000fe40000011605 */
[----:B------:R-:W-:Y:S02]  /*1270*/  SHF.R.U32.HI R16, RZ, R7, R16 ;  /* 0x00000007ff107219 */ /* 0x000fe40000011610 */
[----:B------:R-:W-:Y:S01]  /*1280*/  SEL R5, R14, R5, !P1 ;  /* 0x000000050e057207 */ /* 0x000fe20004800000 */
[----:B--2---:R-:W-:Y:S01]  /*1290*/  IMAD.HI.U32 R13, R11, R2, RZ ;  /* 0x000000020b0d7227 */ /* 0x004fe200078e00ff */
[----:B------:R-:W-:-:S03]  /*12a0*/  SEL R16, R15, R16, !P2 ;  /* 0x000000100f107207 */ /* 0x000fc60005000000 */
[----:B------:R-:W-:Y:S01]  /*12b0*/  IMAD.HI.U32 R6, R12, R2, RZ ;  /* 0x000000020c067227 */ /* 0x000fe200078e00ff */
[----:B------:R-:W-:-:S04]  /*12c0*/  @P0 SHF.R.U32.HI R11, RZ, R3, R13 ;  /* 0x00000003ff0b0219 */ /* 0x000fc8000001160d */
[----:B------:R-:W-:Y:S01]  /*12d0*/  @P0 SHF.R.U32.HI R12, RZ, R3, R6 ;  /* 0x00000003ff0c0219 */ /* 0x000fe20000011606 */
[----:B------:R-:W-:-:S04]  /*12e0*/  IMAD R11, R11, R10, RZ ;  /* 0x0000000a0b0b7224 */ /* 0x000fc800078e02ff */
[----:B------:R-:W-:Y:S01]  /*12f0*/  IMAD R6, R12, R10, RZ ;  /* 0x0000000a0c067224 */ /* 0x000fe200078e02ff */
[----:B------:R-:W-:-:S04]  /*1300*/  ISETP.GE.AND P1, PT, R5, R11, PT ;  /* 0x0000000b0500720c */ /* 0x000fc80003f26270 */
[----:B------:R-:W-:Y:S01]  /*1310*/  ISETP.GE.OR P1, PT, R16, R6, P1 ;  /* 0x000000061000720c */ /* 0x000fe20000f26670 */
[----:B------:R-:W-:-:S05]  /*1320*/  IMAD.HI.U32 R6, R5, R2, RZ ;  /* 0x0000000205067227 */ /* 0x000fca00078e00ff */
[----:B------:R-:W-:-:S04]  /*1330*/  SHF.R.U32.HI R6, RZ, R3, R6 ;  /* 0x00000003ff067219 */ /* 0x000fc80000011606 */
[----:B------:R-:W-:-:S03]  /*1340*/  SEL R6, R5, R6, !P0 ;  /* 0x0000000605067207 */ /* 0x000fc60004000000 */
[----:B------:R-:W-:Y:S01]  /*1350*/  @!P1 IMAD.HI.U32 R7, R16, R2, RZ ;  /* 0x0000000210079227 */ /* 0x000fe200078e00ff */
[----:B------:R-:W-:-:S04]  /*1360*/  IADD3 R2, PT, PT, -R6, RZ, RZ ;  /* 0x000000ff06027210 */ /* 0x000fc80007ffe1ff */
[----:B------:R-:W-:Y:S01]  /*1370*/  @!P1 SHF.R.U32.HI R3, RZ, R3, R7 ;  /* 0x00000003ff039219 */ /* 0x000fe20000011607 */
[----:B------:R-:W-:Y:S01]  /*1380*/  IMAD R2, R10, R2, R5 ;  /* 0x000000020a027224 */ /* 0x000fe200078e0205 */
[----:B------:R-:W-:Y:S02]  /*1390*/  IADD3 R7, PT, PT, -R5, RZ, RZ ;  /* 0x000000ff05077210 */ /* 0x000fe40007ffe1ff */
[----:B------:R-:W-:-:S03]  /*13a0*/  @!P1 SEL R3, R16, R3, !P0 ;  /* 0x0000000310039207 */ /* 0x000fc60004000000 */
[----:B------:R-:W-:Y:S02]  /*13b0*/  IMAD R7, R4, R7, R14 ;  /* 0x0000000704077224 */ /* 0x000fe400078e020e */
[--C-:B------:R-:W-:Y:S02]  /*13c0*/  @!P1 IMAD.IADD R6, R6, 0x1, -R3.reuse ;  /* 0x0000000106069824 */ /* 0x100fe400078e0a03 */
[----:B------:R-:W-:Y:S01]  /*13d0*/  @!P1 IMAD R3, R2, R12, R3 ;  /* 0x0000000c02039224 */ /* 0x000fe200078e0203 */
[----:B------:R-:W-:Y:S01]  /*13e0*/  IADD3 R2, PT, PT, -R16, RZ, RZ ;  /* 0x000000ff10027210 */ /* 0x000fe20007ffe1ff */
[----:B------:R-:W-:Y:S02]  /*13f0*/  @!P1 IMAD R5, R6, R10, R16 ;  /* 0x0000000a06059224 */ /* 0x000fe400078e0210 */
[----:B------:R-:W-:Y:S02]  /*1400*/  @!P1 IMAD.MOV.U32 R16, RZ, RZ, R3 ;  /* 0x000000ffff109224 */ /* 0x000fe400078e0003 */
[----:B------:R-:W-:-:S02]  /*1410*/  IMAD R2, R9, R2, R15 ;  /* 0x0000000209027224 */ /* 0x000fc400078e020f */
[----:B------:R-:W-:Y:S02]  /*1420*/  IMAD R14, R5, R4, R7 ;  /* 0x00000004050e7224 */ /* 0x000fe400078e0207 */
[----:B------:R-:W-:Y:S02]  /*1430*/  IMAD R15, R16, R9, R2 ;  /* 0x00000009100f7224 */ /* 0x000fe400078e0202 */
.L_x_16:
[----:B------:R-:W1:Y:S01]  /*1440*/  LDCU UR4, c[0x0][0xb30] ;  /* 0x00016600ff0477ac */ /* 0x000e620008000800 */
[----:B------:R-:W2:Y:S08]  /*1450*/  S2UR UR37, SR_CgaCtaId ;  /* 0x00000000002579c3 */ /* 0x000eb00000008800 */
[----:B------:R-:W3:Y:S01]  /*1460*/  LDC R40, c[0x0][0xb24] ;  /* 0x0002c900ff287b82 */ /* 0x000ee20000000800 */
[----:B-1----:R-:W-:-:S09]  /*1470*/  UISETP.NE.AND UP1, UPT, UR4, 0x1, UPT ;  /* 0x000000010400788c */ /* 0x002fd2000bf25270 */
[----:B--2---:R-:W-:Y:S05]  /*1480*/  BRA.U UP1, `(.L_x_17) ;  /* 0x0000000101407547 */ /* 0x004fea000b800000 */
[----:B------:R-:W1:Y:S08]  /*1490*/  LDC.64 R4, c[0x0][0xb10] ;  /* 0x0002c400ff047b82 */ /* 0x000e700000000a00 */
[----:B------:R-:W2:Y:S08]  /*14a0*/  LDC.64 R2, c[0x0][0xb18] ;  /* 0x0002c600ff027b82 */ /* 0x000eb00000000a00 */
[----:B------:R-:W4:Y:S08]  /*14b0*/  LDC R6, c[0x0][0xb20] ;  /* 0x0002c800ff067b82 */ /* 0x000f300000000800 */
[----:B------:R-:W3:Y:S01]  /*14c0*/  LDC R7, c[0x0][0xb0c] ;  /* 0x0002c300ff077b82 */ /* 0x000ee20000000800 */
[----:B-1----:R-:W-:-:S05]  /*14d0*/  IMAD.HI.U32 R4, R15, R4, RZ ;  /* 0x000000040f047227 */ /* 0x002fca00078e00ff */
[----:B------:R-:W-:Y:S01]  /*14e0*/  SHF.R.U32.HI R4, RZ, R5, R4 ;  /* 0x00000005ff047219 */ /* 0x000fe20000011604 */
[----:B--2---:R-:W-:Y:S01]  /*14f0*/  IMAD.HI.U32 R3, R14, R3, RZ ;  /* 0x000000030e037227 */ /* 0x004fe200078e00ff */
[----:B------:R-:W-:-:S04]  /*1500*/  ISETP.NE.AND P0, PT, R2, 0x1, PT ;  /* 0x000000010200780c */ /* 0x000fc80003f05270 */
[----:B----4-:R-:W-:-:S04]  /*1510*/  SHF.R.U32.HI R3, RZ, R6, R3 ;  /* 0x00000006ff037219 */ /* 0x010fc80000011603 */
[----:B------:R-:W-:Y:S02]  /*1520*/  SEL R3, R14, R3, !P0 ;  /* 0x000000030e037207 */ /* 0x000fe40004000000 */
[----:B---3--:R-:W-:-:S04]  /*1530*/  ISETP.NE.AND P1, PT, R7, 0x1, PT ;  /* 0x000000010700780c */ /* 0x008fc80003f25270 */
[----:B------:R-:W-:-:S05]  /*1540*/  SEL R4, R15, R4, !P1 ;  /* 0x000000040f047207 */ /* 0x000fca0004800000 */
[----:B------:R-:W-:Y:S02]  /*1550*/  IMAD.IADD R5, R3, 0x1, -R4 ;  /* 0x0000000103057824 */ /* 0x000fe400078e0a04 */
[----:B------:R-:W-:Y:S02]  /*1560*/  IMAD.IADD R3, R4, 0x1, -R3 ;  /* 0x0000000104037824 */ /* 0x000fe400078e0a03 */
[----:B------:R-:W-:Y:S02]  /*1570*/  IMAD R15, R5, R7, R15 ;  /* 0x00000007050f7224 */ /* 0x000fe400078e020f */
[----:B------:R-:W-:-:S07]  /*1580*/  IMAD R14, R3, R2, R14 ;  /* 0x00000002030e7224 */ /* 0x000fce00078e020e */
.L_x_17:
[----:B------:R-:W-:Y:S01]  /*1590*/  BAR.SYNC.DEFER_BLOCKING 0x0 ;  /* 0x0000000000007b1d */ /* 0x000fe20000010000 */
[----:B------:R-:W-:Y:S01]  /*15a0*/  UISETP.NE.AND UP1, UPT, UR8, 0x2, UPT ;  /* 0x000000020800788c */ /* 0x000fe2000bf25270 */
[----:B------:R-:W-:Y:S02]  /*15b0*/  ISETP.NE.OR P5, PT, R0, 0x2, !P5 ;  /* 0x000000020000780c */ /* 0x000fe40006fa5670 */
[----:B------:R-:W-:-:S06]  /*15c0*/  LOP3.LUT R2, R108, 0x1f, RZ, 0xc0, !PT ;  /* 0x0000001f6c027812 */ /* 0x000fcc00078ec0ff */
[----:B------:R-:W-:Y:S05]  /*15d0*/  BRA.U UP1, `(.L_x_18) ;  /* 0x00000019019c7547 */ /* 0x000fea000b800000 */
[----:B------:R-:W1:Y:S01]  /*15e0*/  LDCU UR13, c[0x0][0x38c] ;  /* 0x00007180ff0d77ac */ /* 0x000e620008000800 */
[----:B------:R-:W2:Y:S01]  /*15f0*/  LDC R8, c[0x0][0x370] ;  /* 0x0000dc00ff087b82 */ /* 0x000ea20000000800 */
[----:B------:R-:W-:Y:S01]  /*1600*/  PLOP3.LUT P1, PT, PT, PT, UP2, 0x80, 0x8 ;  /* 0x000000000008781c */ /* 0x000fe20003f2f028 */
[----:B------:R-:W-:Y:S01]  /*1610*/  IMAD.MOV.U32 R17, RZ, RZ, 0x1 ;  /* 0x00000001ff117424 */ /* 0x000fe200078e00ff */
[----:B------:R-:W-:Y:S01]  /*1620*/  ISETP.EQ.OR P4, PT, R2, RZ, P5 ;  /* 0x000000ff0200720c */ /* 0x000fe20002f82670 */
[----:B------:R-:W-:Y:S01]  /*1630*/  IMAD.MOV.U32 R16, RZ, RZ, RZ ;  /* 0x000000ffff107224 */ /* 0x000fe200078e00ff */
[----:B------:R-:W-:Y:S02]  /*1640*/  PLOP3.LUT P1, PT, P1, PT, PT, 0x8, 0x80 ;  /* 0x000000000080781c */ /* 0x000fe40000f2e170 */
[----:B------:R-:W-:Y:S01]  /*1650*/  CS2R R12, SRZ ;  /* 0x00000000000c7805 */ /* 0x000fe2000001ff00 */
[----:B------:R-:W-:Y:S01]  /*1660*/  IMAD.MOV.U32 R11, RZ, RZ, 0x1 ;  /* 0x00000001ff0b7424 */ /* 0x000fe200078e00ff */
[----:B------:R-:W4:Y:S01]  /*1670*/  LDC R0, c[0x0][0x374] ;  /* 0x0000dd00ff007b82 */ /* 0x000f220000000800 */
[----:B------:R-:W2:Y:S01]  /*1680*/  LDCU.64 UR22, c[0x0][0x348] ;  /* 0x00006900ff1677ac */ /* 0x000ea20008000a00 */
[----:B------:R-:W-:Y:S01]  /*1690*/  UMOV UR6, URZ ;  /* 0x000000ff00067c82 */ /* 0x000fe20008000000 */
[----:B-1----:R-:W-:-:S04]  /*16a0*/  UIADD3 UR5, UPT, UPT, UR13, 0x1f, URZ ;  /* 0x0000001f0d057890 */ /* 0x002fc8000fffe0ff */
[----:B------:R-:W-:-:S04]  /*16b0*/  USHF.R.S32.HI UR4, URZ, 0x1f, UR5 ;  /* 0x0000001fff047899 */ /* 0x000fc80008011405 */
[----:B------:R-:W-:-:S04]  /*16c0*/  ULEA.HI UR4, UR4, UR5, URZ, 0x5 ;  /* 0x0000000504047291 */ /* 0x000fc8000f8f28ff */
[----:B------:R-:W-:Y:S02]  /*16d0*/  USHF.R.S32.HI UR15, URZ, 0x5, UR4 ;  /* 0x00000005ff0f7899 */ /* 0x000fe40008011404 */
[----:B------:R-:W-:Y:S02]  /*16e0*/  UIADD3 UR4, UPT, UPT, UR13, -0x1, URZ ;  /* 0xffffffff0d047890 */ /* 0x000fe4000fffe0ff */
[----:B------:R-:W-:Y:S02]  /*16f0*/  UISETP.LT.U32.AND UP0, UPT, UR15, 0x14, UPT ;  /* 0x000000140f00788c */ /* 0x000fe4000bf01070 */
[----:B------:R-:W-:Y:S02]  /*1700*/  UISETP.GE.U32.AND UP1, UPT, UR4, -0x3f, UPT ;  /* 0xffffffc10400788c */ /* 0x000fe4000bf26070 */
[----:B------:R-:W-:Y:S02]  /*1710*/  USEL UR14, UR15, 0x14, UP0 ;  /* 0x000000140f0e7887 */ /* 0x000fe40008000000 */
[----:B------:R-:W-:-:S02]  /*1720*/  UIADD3 UR13, UPT, UPT, UR13, 0x3e, URZ ;  /* 0x0000003e0d0d7890 */ /* 0x000fc4000fffe0ff */
[----:B------:R-:W-:Y:S02]  /*1730*/  UIADD3 UR5, UPT, UPT, UR14, -0x1, URZ ;  /* 0xffffffff0e057890 */ /* 0x000fe4000fffe0ff */
[----:B------:R-:W-:-:S03]  /*1740*/  UIADD3 UR7, UPT, UPT, UR15, -UR14, URZ ;  /* 0x8000000e0f077290 */ /* 0x000fc6000fffe0ff */
[----:B------:R-:W-:-:S04]  /*1750*/  @UP1 UIADD3 UR5, UPT, UPT, UR14, URZ, URZ ;  /* 0x000000ff0e051290 */ /* 0x000fc8000fffe0ff */
[----:B--2---:R-:W-:-:S12]  /*1760*/  UIADD3 UR5, UPT, UPT, UR5, 0x1, URZ ;  /* 0x0000000105057890 */ /* 0x004fd8000fffe0ff */
.L_x_36:
[----:B------:R-:W-:Y:S01]  /*1770*/  UISETP.NE.AND UP0, UPT, UR37, URZ, UPT ;  /* 0x000000ff2500728c */ /* 0x000fe2000bf05270 */
[----:B------:R-:W1:Y:S08]  /*1780*/  S2UR UR37, SR_CgaCtaId ;  /* 0x00000000002579c3 */ /* 0x000e700000008800 */
[----:B------:R-:W-:Y:S05]  /*1790*/  BRA.U UP0, `(.L_x_19) ;  /* 0x0000000100347547 */ /* 0x000fea000b800000 */
[----:B------:R-:W2:Y:S01]  /*17a0*/  S2R R2, SR_CgaCtaId ;  /* 0x0000000000027919 */ /* 0x000ea20000008800 */
[----:B------:R-:W-:-:S04]  /*17b0*/  MOV R3, 0x400 ;  /* 0x0000040000037802 */ /* 0x000fc80000000f00 */
[----:B--2---:R-:W-:Y:S02]  /*17c0*/  LEA R2, R2, R3, 0x18 ;  /* 0x0000000302027211 */ /* 0x004fe400078ec0ff */
[----:B------:R-:W-:-:S03]  /*17d0*/  SHF.L.U32 R3, R11, 0x1f, RZ ;  /* 0x0000001f0b037819 */ /* 0x000fc600000006ff */
[----:B------:R-:W-:-:S04]  /*17e0*/  IMAD R2, R12, 0x8, R2 ;  /* 0x000000080c027824 */ /* 0x000fc800078e0202 */
[----:B------:R-:W2:Y:S02]  /*17f0*/  SYNCS.PHASECHK.TRANS64.TRYWAIT P0, [R2+URZ+0x200], R3 ;  /* 0x00020003020075a7 */ /* 0x000ea400080011ff */
[----:B--2---:R-:W-:Y:S05]  /*1800*/  @!P0 BRA `(.L_x_20) ;  /* 0x0000008000708947 */ /* 0x004fea0003800000 */
.L_x_142:
[----:B------:R-:W-:Y:S01]  /*1810*/  VIADD R12, R12, 0x1 ;  /* 0x000000010c0c7836 */ /* 0x000fe20000000000 */
[----:B------:R2:W-:Y:S04]  /*1820*/  SYNCS.ARRIVE.TRANS64.A1T0 RZ, [R2+URZ+0x1f0], RZ ;  /* 0x0001f0ff02ff79a7 */ /* 0x0005e800081000ff */
[----:B------:R-:W-:-:S04]  /*1830*/  ISETP.NE.AND P0, PT, R12, 0x2, PT ;  /* 0x000000020c00780c */ /* 0x000fc80003f05270 */
[----:B------:R-:W-:Y:S02]  /*1840*/  SEL R12, R12, RZ, P0 ;  /* 0x000000ff0c0c7207 */ /* 0x000fe40000000000 */
[----:B--2---:R-:W-:-:S04]  /*1850*/  SEL R2, RZ, 0x1, P0 ;  /* 0x00000001ff027807 */ /* 0x004fc80000000000 */
[----:B------:R-:W-:-:S07]  /*1860*/  LOP3.LUT R11, R11, R2, RZ, 0x3c, !PT ;  /* 0x000000020b0b7212 */ /* 0x000fce00078e3cff */
.L_x_19:
[----:B------:R-:W-:Y:S01]  /*1870*/  UMOV UR4, 0x400 ;  /* 0x0000040000047882 */ /* 0x000fe20000000000 */
[----:B------:R-:W-:Y:S01]  /*1880*/  SHF.L.U32 R2, R17, 0x1f, RZ ;  /* 0x0000001f11027819 */ /* 0x000fe200000006ff */
[----:B-1----:R-:W-:Y:S01]  /*1890*/  ULEA UR4, UR37, UR4, 0x18 ;  /* 0x0000000425047291 */ /* 0x002fe2000f8ec0ff */
[----:B------:R-:W-:Y:S01]  /*18a0*/  R2UR UR34, R15 ;  /* 0x000000000f2272ca */ /* 0x000fe200000e0000 */
[----:B------:R-:W-:Y:S01]  /*18b0*/  UISETP.GE.U32.AND UP0, UPT, UR13, 0x3f, UPT ;  /* 0x0000003f0d00788c */ /* 0x000fe2000bf06070 */
[----:B------:R-:W-:Y:S01]  /*18c0*/  R2UR UR11, R14 ;  /* 0x000000000e0b72ca */ /* 0x000fe200000e0000 */
[----:B------:R-:W-:Y:S01]  /*18d0*/  ULEA UR8, UR6, UR4, 0x3 ;  /* 0x0000000406087291 */ /* 0x000fe2000f8e18ff */
[----:B------:R-:W-:-:S08]  /*18e0*/  UMOV UR24, URZ ;  /* 0x000000ff00187c82 */ /* 0x000fd00008000000 */
[----:B------:R1:W2:Y:S01]  /*18f0*/  SYNCS.PHASECHK.TRANS64.TRYWAIT P0, [UR8+0xa0], R2 ;  /* 0x0000a002ff0075a7 */ /* 0x0002a20008001108 */
[----:B------:R-:W-:Y:S02]  /*1900*/  USHF.L.U32 UR34, UR34, 0x6, URZ ;  /* 0x0000000622227899 */ /* 0x000fe400080006ff */
[----:B------:R-:W-:Y:S01]  /*1910*/  USHF.L.U32 UR11, UR11, 0x8, URZ ;  /* 0x000000080b0b7899 */ /* 0x000fe200080006ff */
[----:B------:R-:W-:Y:S11]  /*1920*/  BRA.U !UP0, `(.L_x_21) ;  /* 0x0000000108a87547 */ /* 0x000ff6000b800000 */
[----:B------:R-:W-:Y:S01]  /*1930*/  UMOV UR16, URZ ;  /* 0x000000ff00107c82 */ /* 0x000fe20008000000 */
[----:B------:R-:W-:-:S05]  /*1940*/  UMOV UR17, UR6 ;  /* 0x0000000600117c82 */ /* 0x000fca0008000000 */
.L_x_26:
[----:B-1----:R-:W-:Y:S01]  /*1950*/  ULEA UR33, UR17, UR4, 0x3 ;  /* 0x0000000411217291 */ /* 0x002fe2000f8e18ff */
[----:B--2---:R-:W-:Y:S01]  /*1960*/  @!P5 MOV R3, 0x2800 ;  /* 0x000028000003d802 */ /* 0x004fe20000000f00 */
[----:B--2---:R-:W-:Y:S10]  /*1970*/  @P0 BRA `(.L_x_22) ;  /* 0x00000000000c0947 */ /* 0x004ff40003800000 */
[----:B------:R-:W-:-:S04]  /*1980*/  SHF.L.U32 R4, R17, 0x1f, RZ ;  /* 0x0000001f11047819 */ /* 0x000fc800000006ff */
[----:B------:R-:W2:Y:S02]  /*1990*/  SYNCS.PHASECHK.TRANS64.TRYWAIT P0, [UR33+0xa0], R4 ;  /* 0x0000a004ff0075a7 */ /* 0x000ea40008001121 */
[----:B--2---:R-:W-:Y:S05]  /*19a0*/  @!P0 BRA `(.L_x_23) ;  /* 0x00000080001c8947 */ /* 0x004fea0003800000 */
.L_x_22:
[----:B------:R2:W-:Y:S01]  /*19b0*/  @!P5 SYNCS.ARRIVE.TRANS64 RZ, [UR33], R3 ;  /* 0x00000003ffffd9a7 */ /* 0x0005e20008000021 */
[----:B------:R-:W-:Y:S04]  /*19c0*/  BSSY.RECONVERGENT B0, `(.L_x_24) ;  /* 0x0000003000007945 */ /* 0x000fe80003800200 */
[----:B------:R-:W-:Y:S05]  /*19d0*/  @P4 BRA `(.L_x_25) ;  /* 0x0000000000044947 */ /* 0x000fea0003800000 */
[----:B------:R-:W-:Y:S05]  /*19e0*/  BPT.TRAP 0x1 ;  /* 0x000000040000795c */ /* 0x000fea0000300000 */
.L_x_25:
[----:B------:R-:W-:Y:S05]  /*19f0*/  BSYNC.RECONVERGENT B0 ;  /* 0x0000000000007941 */ /* 0x000fea0003800200 */
.L_x_24:
[----:B------:R-:W-:Y:S02]  /*1a00*/  UIADD3 UR6, UPT, UPT, UR17, 0x1, URZ ;  /* 0x0000000111067890 */ /* 0x000fe4000fffe0ff */
[----:B------:R-:W-:Y:S02]  /*1a10*/  ULEA UR32, UR17, UR4, 0xb ;  /* 0x0000000411207291 */ /* 0x000fe4000f8e58ff */
[----:B------:R-:W-:Y:S02]  /*1a20*/  UISETP.NE.AND UP0, UPT, UR6, 0x14, UPT ;  /* 0x000000140600788c */ /* 0x000fe4000bf05270 */
[----:B------:R-:W-:Y:S02]  /*1a30*/  UIADD3 UR26, UP1, UPT, UR22, 0x80, URZ ;  /* 0x00000080161a7890 */ /* 0x000fe4000ff3e0ff */
[----:B------:R-:W-:Y:S02]  /*1a40*/  USEL UR9, URZ, 0x1, UP0 ;  /* 0x00000001ff097887 */ /* 0x000fe40008000000 */
[----:B------:R-:W-:-:S02]  /*1a50*/  USEL UR6, UR6, URZ, UP0 ;  /* 0x000000ff06067287 */ /* 0x000fc40008000000 */
[----:B------:R-:W-:Y:S02]  /*1a60*/  UIADD3 UR20, UP0, UPT, UR22, 0x180, URZ ;  /* 0x0000018016147890 */ /* 0x000fe4000ff1e0ff */
[----:B------:R-:W-:Y:S01]  /*1a70*/  ULEA UR8, UR6, UR4, 0x3 ;  /* 0x0000000406087291 */ /* 0x000fe2000f8e18ff */
[----:B------:R-:W-:Y:S01]  /*1a80*/  LOP3.LUT R17, R17, UR9, RZ, 0x3c, !PT ;  /* 0x0000000911117c12 */ /* 0x000fe2000f8e3cff */
[----:B------:R-:W-:Y:S02]  /*1a90*/  USHF.L.U32 UR35, UR16, 0x5, URZ ;  /* 0x0000000510237899 */ /* 0x000fe400080006ff */
[----:B------:R-:W-:Y:S01]  /*1aa0*/  UIADD3.X UR27, UPT, UPT, URZ, UR23, URZ, UP1, !UPT ;  /* 0x00000017ff1b7290 */ /* 0x000fe20008ffe4ff */
[----:B-1----:R-:W-:Y:S01]  /*1ab0*/  SHF.L.U32 R2, R17, 0x1f, RZ ;  /* 0x0000001f11027819 */ /* 0x002fe200000006ff */
[----:B------:R-:W-:Y:S02]  /*1ac0*/  UIADD3 UR32, UPT, UPT, UR32, 0x6600, URZ ;  /* 0x0000660020207890 */ /* 0x000fe4000fffe0ff */
[----:B------:R-:W-:Y:S01]  /*1ad0*/  UIADD3.X UR21, UPT, UPT, URZ, UR23, URZ, UP0, !UPT ;  /* 0x00000017ff157290 */ /* 0x000fe200087fe4ff */
[----:B------:R1:W1:Y:S01]  /*1ae0*/  SYNCS.PHASECHK.TRANS64.TRYWAIT P0, [UR8+0xa0], R2 ;  /* 0x0000a002ff0075a7 */ /* 0x0002620008001108 */
[----:B------:R-:W-:Y:S01]  /*1af0*/  ULEA UR8, UR17, UR4, 0xd ;  /* 0x0000000411087291 */ /* 0x000fe2000f8e68ff */
[----:B------:R-:W-:Y:S01]  /*1b00*/  UMOV UR18, 0x0 ;  /* 0x0000000000127882 */ /* 0x000fe20000000000 */
[----:B------:R-:W-:-:S02]  /*1b10*/  UMOV UR19, 0x10000000 ;  /* 0x1000000000137882 */ /* 0x000fc40000000000 */
[----:B------:R-:W-:Y:S01]  /*1b20*/  UIADD3 UR8, UPT, UPT, UR8, 0x10600, URZ ;  /* 0x0001060008087890 */ /* 0x000fe2000fffe0ff */
[----:B------:R1:W-:Y:S01]  /*1b30*/  UTMALDG.3D [UR32], [UR26], desc[UR18] ;  /* 0x000012201a0075b4 */ /* 0x0003e20008011000 */
[----:B------:R-:W-:Y:S01]  /*1b40*/  UMOV UR12, UR36 ;  /* 0x00000024000c7c82 */ /* 0x000fe20008000000 */
[----:B------:R-:W-:Y:S01]  /*1b50*/  UMOV UR9, UR33 ;  /* 0x0000002100097c82 */ /* 0x000fe20008000000 */
[----:B------:R-:W-:Y:S01]  /*1b60*/  UMOV UR10, UR35 ;  /* 0x00000023000a7c82 */ /* 0x000fe20008000000 */
[----:B------:R-:W-:Y:S01]  /*1b70*/  UIADD3 UR16, UPT, UPT, UR16, 0x1, URZ ;  /* 0x0000000110107890 */ /* 0x000fe2000fffe0ff */
[----:B------:R-:W-:Y:S01]  /*1b80*/  UMOV UR24, UR5 ;  /* 0x0000000500187c82 */ /* 0x000fe20008000000 */
[----:B------:R-:W-:Y:S02]  /*1b90*/  UMOV UR17, UR6 ;  /* 0x0000000600117c82 */ /* 0x000fe40008000000 */
[----:B------:R1:W-:Y:S01]  /*1ba0*/  UTMALDG.3D [UR8], [UR20], desc[UR18] ;  /* 0x00001208140075b4 */ /* 0x0003e20008011000 */
[----:B------:R-:W-:-:S09]  /*1bb0*/  UISETP.NE.AND UP0, UPT, UR16, UR5, UPT ;  /* 0x000000051000728c */ /* 0x000fd2000bf05270 */
[----:B------:R-:W-:Y:S05]  /*1bc0*/  BRA.U UP0, `(.L_x_26) ;  /* 0xfffffffd00607547 */ /* 0x000fea000b83ffff */
.L_x_21:
[----:B-1----:R-:W-:Y:S01]  /*1bd0*/  ULEA UR8, UR6, UR4, 0x3 ;  /* 0x0000000406087291 */ /* 0x002fe2000f8e18ff */
[----:B------:R-:W-:Y:S01]  /*1be0*/  SHF.L.U32 R2, R17, 0x1f, RZ ;  /* 0x0000001f11027819 */ /* 0x000fe200000006ff */
[----:B------:R-:W-:Y:S01]  /*1bf0*/  @!P1 SYNCS.ARRIVE.TRANS64.A1T0 RZ, [UR4+0x188], RZ ;  /* 0x000188ffffff99a7 */ /* 0x000fe20008100004 */
[----:B------:R-:W-:-:S06]  /*1c00*/  UISETP.GT.AND UP0, UPT, UR15, UR14, UPT ;  /* 0x0000000e0f00728c */ /* 0x000fcc000bf04270 */
[----:B--2---:R1:W2:Y:S03]  /*1c10*/  SYNCS.PHASECHK.TRANS64.TRYWAIT P0, [UR8+0xa0], R2 ;  /* 0x0000a002ff0075a7 */ /* 0x0042a60008001108 */
[----:B------:R-:W-:Y:S05]  /*1c20*/  BRA.U !UP0, `(.L_x_27) ;  /* 0x0000000108ac7547 */ /* 0x000fea000b800000 */
[----:B------:R-:W-:Y:S01]  /*1c30*/  UIADD3 UR21, UPT, UPT, UR7, UR24, URZ ;  /* 0x0000001807157290 */ /* 0x000fe2000fffe0ff */
[----:B------:R-:W-:-:S11]  /*1c40*/  UMOV UR25, UR6 ;  /* 0x0000000600197c82 */ /* 0x000fd60008000000 */
.L_x_32:
[----:B-1----:R-:W-:Y:S01]  /*1c50*/  ULEA UR17, UR25, UR4, 0x3 ;  /* 0x0000000419117291 */ /* 0x002fe2000f8e18ff */
[----:B--2---:R-:W-:Y:S01]  /*1c60*/  @!P5 MOV R3, 0x2800 ;  /* 0x000028000003d802 */ /* 0x004fe20000000f00 */
[----:B--2---:R-:W-:Y:S10]  /*1c70*/  @P0 BRA `(.L_x_28) ;  /* 0x00000000000c0947 */ /* 0x004ff40003800000 */
[----:B------:R-:W-:-:S04]  /*1c80*/  SHF.L.U32 R4, R17, 0x1f, RZ ;  /* 0x0000001f11047819 */ /* 0x000fc800000006ff */
[----:B------:R-:W2:Y:S02]  /*1c90*/  SYNCS.PHASECHK.TRANS64.TRYWAIT P0, [UR17+0xa0], R4 ;  /* 0x0000a004ff0075a7 */ /* 0x000ea40008001111 */
[----:B--2---:R-:W-:Y:S05]  /*1ca0*/  @!P0 BRA `(.L_x_29) ;  /* 0x0000007c00748947 */ /* 0x004fea0003800000 */
.L_x_28:
[----:B------:R2:W-:Y:S01]  /*1cb0*/  @!P5 SYNCS.ARRIVE.TRANS64 RZ, [UR17], R3 ;  /* 0x00000003ffffd9a7 */ /* 0x0005e20008000011 */
[----:B------:R-:W-:Y:S04]  /*1cc0*/  BSSY.RECONVERGENT B0, `(.L_x_30) ;  /* 0x0000003000007945 */ /* 0x000fe80003800200 */
[----:B------:R-:W-:Y:S05]  /*1cd0*/  @P4 BRA `(.L_x_31) ;  /* 0x0000000000044947 */ /* 0x000fea0003800000 */
[----:B------:R-:W-:Y:S05]  /*1ce0*/  BPT.TRAP 0x1 ;  /* 0x000000040000795c */ /* 0x000fea0000300000 */
.L_x_31:
[----:B------:R-:W-:Y:S05]  /*1cf0*/  BSYNC.RECONVERGENT B0 ;  /* 0x0000000000007941 */ /* 0x000fea0003800200 */
.L_x_30:
        /* <DEDUP_REMOVED lines=10> */
[----:B------:R-:W-:Y:S01]  /*1da0*/  UIADD3 UR16, UPT, UPT, UR16, 0x6600, URZ ;  /* 0x0000660010107890 */ /* 0x000fe2000fffe0ff */
[----:B-1----:R-:W-:Y:S01]  /*1db0*/  SHF.L.U32 R2, R17, 0x1f, RZ ;  /* 0x0000001f11027819 */ /* 0x002fe200000006ff */
[----:B------:R-:W-:Y:S02]  /*1dc0*/  UIADD3.X UR31, UPT, UPT, URZ, UR23, URZ, UP1, !UPT ;  /* 0x00000017ff1f7290 */ /* 0x000fe40008ffe4ff */
[----:B------:R-:W-:Y:S01]  /*1dd0*/  UIADD3.X UR29, UPT, UPT, URZ, UR23, URZ, UP0, !UPT ;  /* 0x00000017ff1d7290 */ /* 0x000fe200087fe4ff */
[----:B------:R1:W1:Y:S01]  /*1de0*/  SYNCS.PHASECHK.TRANS64.TRYWAIT P0, [UR8+0xa0], R2 ;  /* 0x0000a002ff0075a7 */ /* 0x0002620008001108 */
[----:B------:R-:W-:Y:S01]  /*1df0*/  ULEA UR8, UR25, UR4, 0xd ;  /* 0x0000000419087291 */ /* 0x000fe2000f8e68ff */
[----:B------:R-:W-:Y:S01]  /*1e00*/  UMOV UR26, 0x0 ;  /* 0x00000000001a7882 */ /* 0x000fe20000000000 */
[----:B------:R-:W-:-:S02]  /*1e10*/  UMOV UR27, 0x10000000 ;  /* 0x10000000001b7882 */ /* 0x000fc40000000000 */
[----:B------:R-:W-:Y:S01]  /*1e20*/  UIADD3 UR8, UPT, UPT, UR8, 0x10600, URZ ;  /* 0x0001060008087890 */ /* 0x000fe2000fffe0ff */
[----:B------:R-:W-:Y:S01]  /*1e30*/  UMOV UR18, UR34 ;  /* 0x0000002200127c82 */ /* 0x000fe20008000000 */
[----:B------:R-:W-:Y:S01]  /*1e40*/  UMOV UR20, UR36 ;  /* 0x0000002400147c82 */ /* 0x000fe20008000000 */
[----:B------:R-:W-:Y:S01]  /*1e50*/  UMOV UR12, UR36 ;  /* 0x00000024000c7c82 */ /* 0x000fe20008000000 */
[----:B------:R-:W-:Y:S01]  /*1e60*/  UMOV UR9, UR17 ;  /* 0x0000001100097c82 */ /* 0x000fe20008000000 */
[----:B------:R-:W-:Y:S01]  /*1e70*/  UMOV UR10, UR19 ;  /* 0x00000013000a7c82 */ /* 0x000fe20008000000 */
[----:B------:R1:W-:Y:S01]  /*1e80*/  UTMALDG.3D [UR16], [UR30], desc[UR26] ;  /* 0x00001a101e0075b4 */ /* 0x0003e20008011000 */
[----:B------:R-:W-:Y:S01]  /*1e90*/  UIADD3 UR24, UPT, UPT, UR24, 0x1, URZ ;  /* 0x0000000118187890 */ /* 0x000fe2000fffe0ff */
[----:B------:R-:W-:-:S03]  /*1ea0*/  UMOV UR25, UR6 ;  /* 0x0000000600197c82 */ /* 0x000fc60008000000 */
[----:B------:R-:W-:Y:S01]  /*1eb0*/  UISETP.NE.AND UP0, UPT, UR24, UR21, UPT ;  /* 0x000000151800728c */ /* 0x000fe2000bf05270 */
[----:B------:R1:W-:Y:S08]  /*1ec0*/  UTMALDG.3D [UR8], [UR28], desc[UR26] ;  /* 0x00001a081c0075b4 */ /* 0x0003f00008011000 */
[----:B------:R-:W-:Y:S05]  /*1ed0*/  BRA.U UP0, `(.L_x_32) ;  /* 0xfffffffd005c7547 */ /* 0x000fea000b83ffff */
.L_x_27:
[C---:B-1----:R-:W-:Y:S01]  /*1ee0*/  LEA R2, R16.reuse, UR4, 0x3 ;  /* 0x0000000410027c11 */ /* 0x042fe2000f8e18ff */
[----:B------:R-:W-:Y:S01]  /*1ef0*/  NOP ;  /* 0x0000000000007918 */ /* 0x000fe20000000000 */
[----:B--2---:R-:W-:Y:S02]  /*1f00*/  SHF.L.U32 R3, R13, 0x1f, RZ ;  /* 0x0000001f0d037819 */ /* 0x004fe400000006ff */
[----:B------:R-:W-:Y:S02]  /*1f10*/  LEA R4, R16, UR4, 0x4 ;  /* 0x0000000410047c11 */ /* 0x000fe4000f8e20ff */
[----:B------:R-:W1:Y:S02]  /*1f20*/  SYNCS.PHASECHK.TRANS64.TRYWAIT P0, [R2+URZ+0x190], R3 ;  /* 0x00019003020075a7 */ /* 0x000e6400080011ff */
[----:B-1----:R-:W-:Y:S05]  /*1f30*/  @!P0 BRA `(.L_x_33) ;  /* 0x0000007800e88947 */ /* 0x002fea0003800000 */
.L_x_145:
[----:B------:R-:W2:Y:S01]  /*1f40*/  LDS.128 R4, [R4+0x220] ;  /* 0x0002200004047984 */ /* 0x000ea20000000c00 */
[----:B---3--:R-:W-:Y:S01]  /*1f50*/  ISETP.GE.AND P0, PT, R40, 0x1, PT ;  /* 0x000000012800780c */ /* 0x008fe20003f06270 */
[----:B-1----:R-:W-:Y:S01]  /*1f60*/  VIADD R2, R2, 0x1a0 ;  /* 0x000001a002027836 */ /* 0x002fe20000000000 */
[----:B------:R-:W-:Y:S01]  /*1f70*/  @!PT LDS RZ, [RZ] ;  /* 0x00000000fffff984 */ /* 0x000fe20000000800 */
[----:B------:R-:W-:Y:S01]  /*1f80*/  @!PT LDS RZ, [RZ] ;  /* 0x00000000fffff984 */ /* 0x000fe20000000800 */
[----:B------:R-:W-:Y:S01]  /*1f90*/  @!PT LDS RZ, [RZ] ;  /* 0x00000000fffff984 */ /* 0x000fe20000000800 */
[----:B------:R-:W-:Y:S01]  /*1fa0*/  @!PT LDS RZ, [RZ] ;  /* 0x00000000fffff984 */ /* 0x000fe20000000800 */
[----:B------:R1:W-:Y:S06]  /*1fb0*/  MEMBAR.ALL.CTA ;  /* 0x0000000000007992 */ /* 0x0003ec0000008000 */
[----:B-1----:R-:W1:Y:S01]  /*1fc0*/  FENCE.VIEW.ASYNC.S ;  /* 0x00000000000073c6 */ /* 0x002e620000000000 */
[----:B------:R-:W-:-:S04]  /*1fd0*/  PRMT R2, RZ, 0x654, R2 ;  /* 0x00000654ff027816 */ /* 0x000fc80000000002 */
[----:B-1----:R1:W-:Y:S01]  /*1fe0*/  SYNCS.ARRIVE.TRANS64.RED.A1T0 RZ, [R2+URZ], RZ ;  /* 0x000000ff02ff79a7 */ /* 0x0023e200081004ff */
[----:B--2---:R-:W-:-:S13]  /*1ff0*/  LOP3.LUT P2, RZ, R6, 0x1, RZ, 0xc0, !PT ;  /* 0x0000000106ff7812 */ /* 0x004fda000784c0ff */
[----:B------:R-:W-:Y:S01]  /*2000*/  @P2 SHF.R.U32.HI R3, RZ, 0x10, R5 ;  /* 0x00000010ff032819 */ /* 0x000fe20000011605 */
[----:B------:R-:W-:Y:S01]  /*2010*/  VOTEU.ANY UP0, P2 ;  /* 0x0000000000ff7886 */ /* 0x000fe20001000100 */
[----:B------:R-:W-:Y:S02]  /*2020*/  @P2 MOV R10, R4 ;  /* 0x00000004000a2202 */ /* 0x000fe40000000f00 */
[----:B------:R-:W-:Y:S02]  /*2030*/  @P2 R2UR.BROADCAST UR8, R3 ;  /* 0x00000000030822ca */ /* 0x000fe400008e0000 */
[----:B------:R-:W-:-:S11]  /*2040*/  @P2 LOP3.LUT R9, R5, 0xffff, RZ, 0xc0, !PT ;  /* 0x0000ffff05092812 */ /* 0x000fd600078ec0ff */
[----:B------:R-:W-:Y:S01]  /*2050*/  @UP0 UMOV UR36, UR8 ;  /* 0x0000000800240c82 */ /* 0x000fe20008000000 */
[----:B-1----:R-:W-:Y:S05]  /*2060*/  @!P0 BRA `(.L_x_34) ;  /* 0x0000000000b88947 */ /* 0x002fea0003800000 */
[----:B------:R-:W4:Y:S01]  /*2070*/  LDC.64 R4, c[0x0][0xb18] ;  /* 0x0002c600ff047b82 */ /* 0x000f220000000a00 */
[----:B------:R-:W-:-:S07]  /*2080*/  ISETP.NE.AND P3, PT, R40, 0x1, PT ;  /* 0x000000012800780c */ /* 0x000fce0003f65270 */
[----:B------:R-:W1:Y:S08]  /*2090*/  LDC.64 R6, c[0x0][0xb10] ;  /* 0x0002c400ff067b82 */ /* 0x000e700000000a00 */
[----:B------:R-:W2:Y:S08]  /*20a0*/  LDC R14, c[0x0][0xb20] ;  /* 0x0002c800ff0e7b82 */ /* 0x000eb00000000800 */
[----:B------:R-:W3:Y:S01]  /*20b0*/  LDC R15, c[0x0][0xb0c] ;  /* 0x0002c300ff0f7b82 */ /* 0x000ee20000000800 */
[----:B----4-:R-:W-:Y:S01]  /*20c0*/  IMAD.HI.U32 R19, R0, R5, RZ ;  /* 0x0000000500137227 */ /* 0x010fe200078e00ff */
[----:B------:R-:W-:-:S03]  /*20d0*/  ISETP.NE.AND P0, PT, R4, 0x1, PT ;  /* 0x000000010400780c */ /* 0x000fc60003f05270 */
[----:B------:R-:W-:-:S03]  /*20e0*/  IMAD.HI.U32 R5, R9, R5, RZ ;  /* 0x0000000509057227 */ /* 0x000fc600078e00ff */
[----:B------:R-:W4:Y:S01]  /*20f0*/  LDC.64 R2, c[0x0][0xb28] ;  /* 0x0002ca00ff027b82 */ /* 0x000f220000000a00 */
[----:B-1----:R-:W-:-:S04]  /*2100*/  IMAD.HI.U32 R20, R8, R6, RZ ;  /* 0x0000000608147227 */ /* 0x002fc800078e00ff */
[----:B------:R-:W-:Y:S01]  /*2110*/  IMAD.HI.U32 R21, R10, R6, RZ ;  /* 0x000000060a157227 */ /* 0x000fe200078e00ff */
[----:B------:R-:W-:Y:S02]  /*2120*/  SHF.R.U32.HI R20, RZ, R7, R20 ;  /* 0x00000007ff147219 */ /* 0x000fe40000011614 */
[-C--:B--2---:R-:W-:Y:S02]  /*2130*/  SHF.R.U32.HI R19, RZ, R14.reuse, R19 ;  /* 0x0000000eff137219 */ /* 0x084fe40000011613 */
[----:B------:R-:W-:Y:S02]  /*2140*/  SHF.R.U32.HI R5, RZ, R14, R5 ;  /* 0x0000000eff057219 */ /* 0x000fe40000011605 */
[----:B------:R-:W-:Y:S02]  /*2150*/  SEL R19, R0, R19, !P0 ;  /* 0x0000001300137207 */ /* 0x000fe40004000000 */
[----:B------:R-:W-:Y:S02]  /*2160*/  SHF.R.U32.HI R21, RZ, R7, R21 ;  /* 0x00000007ff157219 */ /* 0x000fe40000011615 */
[----:B---3--:R-:W-:-:S02]  /*2170*/  ISETP.NE.AND P1, PT, R15, 0x1, PT ;  /* 0x000000010f00780c */ /* 0x008fc40003f25270 */
[----:B------:R-:W-:Y:S02]  /*2180*/  SEL R5, R9, R5, !P0 ;  /* 0x0000000509057207 */ /* 0x000fe40004000000 */
[----:B------:R-:W-:Y:S02]  /*2190*/  SEL R20, R8, R20, !P1 ;  /* 0x0000001408147207 */ /* 0x000fe40004800000 */
[----:B------:R-:W-:Y:S01]  /*21a0*/  SEL R21, R10, R21, !P1 ;  /* 0x000000150a157207 */ /* 0x000fe20004800000 */
[----:B----4-:R-:W-:-:S04]  /*21b0*/  IMAD.HI.U32 R18, R19, R2, RZ ;  /* 0x0000000213127227 */ /* 0x010fc800078e00ff */
        /* <DEDUP_REMOVED lines=10> */
[----:B------:R-:W-:-:S04]  /*2260*/  @!P0 IMAD.HI.U32 R7, R21, R2, RZ ;  /* 0x0000000215078227 */ /* 0x000fc800078e00ff */
[----:B------:R-:W-:Y:S01]  /*2270*/  IMAD.MOV R2, RZ, RZ, -R6 ;  /* 0x000000ffff027224 */ /* 0x000fe200078e0a06 */
[----:B------:R-:W-:Y:S02]  /*2280*/  @!P0 SHF.R.U32.HI R3, RZ, R3, R7 ;  /* 0x00000003ff038219 */ /* 0x000fe40000011607 */
[----:B------:R-:W-:Y:S01]  /*2290*/  IADD3 R7, PT, PT, -R5, RZ, RZ ;  /* 0x000000ff05077210 */ /* 0x000fe20007ffe1ff */
[----:B------:R-:W-:Y:S01]  /*22a0*/  IMAD R2, R40, R2, R5 ;  /* 0x0000000228027224 */ /* 0x000fe200078e0205 */
        /* <DEDUP_REMOVED lines=10> */
.L_x_34:
[----:B------:R-:W1:Y:S02]  /*2350*/  LDCU UR8, c[0x0][0xb30] ;  /* 0x00016600ff0877ac */ /* 0x000e640008000800 */
[----:B-1----:R-:W-:-:S09]  /*2360*/  UISETP.NE.AND UP0, UPT, UR8, 0x1, UPT ;  /* 0x000000010800788c */ /* 0x002fd2000bf05270 */
[----:B------:R-:W-:Y:S05]  /*2370*/  BRA.U UP0, `(.L_x_35) ;  /* 0x0000000100407547 */ /* 0x000fea000b800000 */
[----:B------:R-:W1:Y:S08]  /*2380*/  LDC.64 R4, c[0x0][0xb10] ;  /* 0x0002c400ff047b82 */ /* 0x000e700000000a00 */
[----:B------:R-:W2:Y:S08]  /*2390*/  LDC.64 R2, c[0x0][0xb18] ;  /* 0x0002c600ff027b82 */ /* 0x000eb00000000a00 */
[----:B------:R-:W3:Y:S08]  /*23a0*/  LDC R6, c[0x0][0xb20] ;  /* 0x0002c800ff067b82 */ /* 0x000ef00000000800 */
[----:B------:R-:W4:Y:S01]  /*23b0*/  LDC R7, c[0x0][0xb0c] ;  /* 0x0002c300ff077b82 */ /* 0x000f220000000800 */
[----:B-1----:R-:W-:-:S05]  /*23c0*/  IMAD.HI.U32 R4, R10, R4, RZ ;  /* 0x000000040a047227 */ /* 0x002fca00078e00ff */
[----:B------:R-:W-:Y:S01]  /*23d0*/  SHF.R.U32.HI R4, RZ, R5, R4 ;  /* 0x00000005ff047219 */ /* 0x000fe20000011604 */
[----:B--2---:R-:W-:Y:S01]  /*23e0*/  IMAD.HI.U32 R3, R9, R3, RZ ;  /* 0x0000000309037227 */ /* 0x004fe200078e00ff */
[----:B------:R-:W-:-:S04]  /*23f0*/  ISETP.NE.AND P0, PT, R2, 0x1, PT ;  /* 0x000000010200780c */ /* 0x000fc80003f05270 */
[----:B---3--:R-:W-:-:S04]  /*2400*/  SHF.R.U32.HI R3, RZ, R6, R3 ;  /* 0x00000006ff037219 */ /* 0x008fc80000011603 */
[----:B------:R-:W-:Y:S02]  /*2410*/  SEL R3, R9, R3, !P0 ;  /* 0x0000000309037207 */ /* 0x000fe40004000000 */
[----:B----4-:R-:W-:-:S04]  /*2420*/  ISETP.NE.AND P1, PT, R7, 0x1, PT ;  /* 0x000000010700780c */ /* 0x010fc80003f25270 */
[----:B------:R-:W-:-:S05]  /*2430*/  SEL R4, R10, R4, !P1 ;  /* 0x000000040a047207 */ /* 0x000fca0004800000 */
[----:B------:R-:W-:Y:S02]  /*2440*/  IMAD.IADD R5, R3, 0x1, -R4 ;  /* 0x0000000103057824 */ /* 0x000fe400078e0a04 */
[----:B------:R-:W-:Y:S02]  /*2450*/  IMAD.IADD R3, R4, 0x1, -R3 ;  /* 0x0000000104037824 */ /* 0x000fe400078e0a03 */
[----:B------:R-:W-:Y:S02]  /*2460*/  IMAD R10, R5, R7, R10 ;  /* 0x00000007050a7224 */ /* 0x000fe400078e020a */
[----:B------:R-:W-:-:S07]  /*2470*/  IMAD R9, R3, R2, R9 ;  /* 0x0000000203097224 */ /* 0x000fce00078e0209 */
.L_x_35:
[----:B------:R-:W-:Y:S01]  /*2480*/  VIADD R16, R16, 0x1 ;  /* 0x0000000110107836 */ /* 0x000fe20000000000 */
[----:B------:R-:W-:Y:S01]  /*2490*/  PLOP3.LUT P1, PT, PT, PT, PT, 0x80, 0x8 ;  /* 0x000000000008781c */ /* 0x000fe20003f2f070 */
[----:B------:R-:W-:Y:S02]  /*24a0*/  IMAD.IADD R15, R10, 0x1, R95 ;  /* 0x000000010a0f7824 */ /* 0x000fe400078e025f */
[----:B------:R-:W-:Y:S01]  /*24b0*/  IMAD.IADD R14, R9, 0x1, R94 ;  /* 0x00000001090e7824 */ /* 0x000fe200078e025e */
[----:B------:R-:W-:-:S04]  /*24c0*/  ISETP.NE.AND P0, PT, R16, 0x2, PT ;  /* 0x000000021000780c */ /* 0x000fc80003f05270 */
[----:B------:R-:W-:Y:S02]  /*24d0*/  SEL R2, RZ, 0x1, P0 ;  /* 0x00000001ff027807 */ /* 0x000fe40000000000 */
[----:B------:R-:W-:Y:S02]  /*24e0*/  SEL R16, R16, RZ, P0 ;  /* 0x000000ff10107207 */ /* 0x000fe40000000000 */
[----:B------:R-:W-:Y:S01]  /*24f0*/  LOP3.LUT R13, R13, R2, RZ, 0x3c, !PT ;  /* 0x000000020d0d7212 */ /* 0x000fe200078e3cff */
[----:B------:R-:W-:Y:S06]  /*2500*/  @P2 BRA `(.L_x_36) ;  /* 0xfffffff000982947 */ /* 0x000fec000383ffff */
[----:B------:R-:W-:Y:S01]  /*2510*/  UIADD3 UR4, UPT, UPT, UR4, 0xa0, URZ ;  /* 0x000000a004047890 */ /* 0x000fe2000fffe0ff */
[----:B------:R-:W-:-:S03]  /*2520*/  SHF.L.U32 R2, R17, 0x1f, RZ ;  /* 0x0000001f11027819 */ /* 0x000fc600000006ff */
[----:B------:R-:W-:-:S09]  /*2530*/  ULEA UR5, UR6, UR4, 0x3 ;  /* 0x0000000406057291 */ /* 0x000fd2000f8e18ff */
[----:B------:R-:W1:Y:S02]  /*2540*/  SYNCS.PHASECHK.TRANS64.TRYWAIT P0, [UR5], R2 ;  /* 0x00000002ff0075a7 */ /* 0x000e640008001105 */
[----:B-1----:R-:W-:Y:S05]  /*2550*/  @!P0 BRA `(.L_x_37) ;  /* 0x0000007400748947 */ /* 0x002fea0003800000 */
.L_x_147:
[----:B------:R-:W-:-:S04]  /*2560*/  UIADD3 UR6, UPT, UPT, UR6, 0x1, URZ ;  /* 0x0000000106067890 */ /* 0x000fc8000fffe0ff */
[----:B------:R-:W-:-:S04]  /*2570*/  UISETP.NE.AND UP0, UPT, UR6, 0x14, UPT ;  /* 0x000000140600788c */ /* 0x000fc8000bf05270 */
[----:B------:R-:W-:Y:S02]  /*2580*/  USEL UR7, URZ, 0x1, UP0 ;  /* 0x00000001ff077887 */ /* 0x000fe40008000000 */
[----:B------:R-:W-:-:S04]  /*2590*/  USEL UR6, UR6, URZ, UP0 ;  /* 0x000000ff06067287 */ /* 0x000fc80008000000 */
[----:B------:R-:W-:Y:S01]  /*25a0*/  ULEA UR5, UR6, UR4, 0x3 ;  /* 0x0000000406057291 */ /* 0x000fe2000f8e18ff */
[----:B-1----:R-:W-:-:S04]  /*25b0*/  LOP3.LUT R2, R17, UR7, RZ, 0x3c, !PT ;  /* 0x0000000711027c12 */ /* 0x002fc8000f8e3cff */
[----:B------:R-:W-:-:S04]  /*25c0*/  SHF.L.U32 R3, R2, 0x1f, RZ ;  /* 0x0000001f02037819 */ /* 0x000fc800000006ff */
[----:B------:R-:W1:Y:S02]  /*25d0*/  SYNCS.PHASECHK.TRANS64.TRYWAIT P0, [UR5], R3 ;  /* 0x00000003ff0075a7 */ /* 0x000e640008001105 */
[----:B-1----:R-:W-:Y:S05]  /*25e0*/  @!P0 BRA `(.L_x_38) ;  /* 0x0000007400688947 */ /* 0x002fea0003800000 */
.L_x_149:
[----:B------:R-:W-:-:S04]  /*25f0*/  UIADD3 UR6, UPT, UPT, UR6, 0x1, URZ ;  /* 0x0000000106067890 */ /* 0x000fc8000fffe0ff */
[----:B------:R-:W-:-:S04]  /*2600*/  UISETP.NE.AND UP0, UPT, UR6, 0x14, UPT ;  /* 0x000000140600788c */ /* 0x000fc8000bf05270 */
[----:B------:R-:W-:Y:S02]  /*2610*/  USEL UR7, URZ, 0x1, UP0 ;  /* 0x00000001ff077887 */ /* 0x000fe40008000000 */
[----:B------:R-:W-:-:S04]  /*2620*/  USEL UR6, UR6, URZ, UP0 ;  /* 0x000000ff06067287 */ /* 0x000fc80008000000 */
[----:B------:R-:W-:Y:S01]  /*2630*/  ULEA UR5, UR6, UR4, 0x3 ;  /* 0x0000000406057291 */ /* 0x000fe2000f8e18ff */
[----:B------:R-:W-:-:S04]  /*2640*/  LOP3.LUT R2, R2, UR7, RZ, 0x3c, !PT ;  /* 0x0000000702027c12 */ /* 0x000fc8000f8e3cff */
[----:B-1----:R-:W-:-:S04]  /*2650*/  SHF.L.U32 R3, R2, 0x1f, RZ ;  /* 0x0000001f02037819 */ /* 0x002fc800000006ff */
[----:B------:R-:W1:Y:S02]  /*2660*/  SYNCS.PHASECHK.TRANS64.TRYWAIT P0, [UR5], R3 ;  /* 0x00000003ff0075a7 */ /* 0x000e640008001105 */
[----:B-1----:R-:W-:Y:S05]  /*2670*/  @!P0 BRA `(.L_x_39) ;  /* 0x00000074005c8947 */ /* 0x002fea0003800000 */
.L_x_151:
        /* <DEDUP_REMOVED lines=9> */
.L_x_153:
        /* <DEDUP_REMOVED lines=9> */
.L_x_155:
        /* <DEDUP_REMOVED lines=9> */
.L_x_157:
        /* <DEDUP_REMOVED lines=9> */
.L_x_159:
        /* <DEDUP_REMOVED lines=9> */
.L_x_161:
        /* <DEDUP_REMOVED lines=9> */
.L_x_163:
        /* <DEDUP_REMOVED lines=9> */
.L_x_165:
        /* <DEDUP_REMOVED lines=9> */
.L_x_167:
        /* <DEDUP_REMOVED lines=9> */
.L_x_169:
        /* <DEDUP_REMOVED lines=9> */
.L_x_171:
        /* <DEDUP_REMOVED lines=9> */
.L_x_173:
        /* <DEDUP_REMOVED lines=9> */
.L_x_175:
        /* <DEDUP_REMOVED lines=9> */
.L_x_177:
        /* <DEDUP_REMOVED lines=9> */
.L_x_179:
        /* <DEDUP_REMOVED lines=9> */
.L_x_181:
        /* <DEDUP_REMOVED lines=9> */
.L_x_183:
[----:B------:R-:W-:-:S04]  /*2f80*/  UIADD3 UR6, UPT, UPT, UR6, 0x1, URZ ;  /* 0x0000000106067890 */ /* 0x000fc8000fffe0ff */
[----:B------:R-:W-:-:S04]  /*2f90*/  UISETP.NE.AND UP0, UPT, UR6, 0x14, UPT ;  /* 0x000000140600788c */ /* 0x000fc8000bf05270 */
[----:B------:R-:W-:Y:S02]  /*2fa0*/  USEL UR5, URZ, 0x1, UP0 ;  /* 0x00000001ff057887 */ /* 0x000fe40008000000 */
[----:B------:R-:W-:-:S04]  /*2fb0*/  USEL UR6, UR6, URZ, UP0 ;  /* 0x000000ff06067287 */ /* 0x000fc80008000000 */
[----:B------:R-:W-:Y:S01]  /*2fc0*/  ULEA UR6, UR6, UR4, 0x3 ;  /* 0x0000000406067291 */ /* 0x000fe2000f8e18ff */
[----:B------:R-:W-:-:S04]  /*2fd0*/  LOP3.LUT R2, R2, UR5, RZ, 0x3c, !PT ;  /* 0x0000000502027c12 */ /* 0x000fc8000f8e3cff */
[----:B------:R-:W-:Y:S01]  /*2fe0*/  SHF.L.U32 R2, R2, 0x1f, RZ ;  /* 0x0000001f02027819 */ /* 0x000fe200000006ff */
[----:B-1--4-:R-:W-:-:S07]  /*2ff0*/  IMAD.U32 R0, RZ, RZ, UR6 ;  /* 0x00000006ff007e24 */ /* 0x012fce000f8e00ff */
.L_x_56:
[----:B-1----:R1:W2:Y:S02]  /*3000*/  SYNCS.PHASECHK.TRANS64.TRYWAIT P0, [R0+URZ], R2 ;  /* 0x00000002000075a7 */ /* 0x0022a400080011ff */
[----:B--2---:R-:W-:Y:S05]  /*3010*/  @!P0 NANOSLEEP.SYNCS 0x989680 ;  /* 0x009896800000895d */ /* 0x004fea0003900000 */
[----:B------:R-:W2:Y:S02]  /*3020*/  @!P0 SYNCS.PHASECHK.TRANS64 P0, [R0+URZ], R2 ;  /* 0x00000002000085a7 */ /* 0x000ea400080010ff */
[----:B--2---:R-:W-:Y:S05]  /*3030*/  @P0 EXIT ;  /* 0x000000000000094d */ /* 0x004fea0003800000 */
[----:B------:R-:W-:Y:S05]  /*3040*/  BRA `(.L_x_56) ;  /* 0xfffffffc00ec7947 */ /* 0x000fea000383ffff */
.L_x_18:
[----:B------:R-:W-:-:S04]  /*3050*/  UISETP.NE.AND UP1, UPT, UR37, URZ, UPT ;  /* 0x000000ff2500728c */ /* 0x000fc8000bf25270 */
[----:B------:R-:W-:-:S09]  /*3060*/  UISETP.NE.OR UP1, UPT, UR8, 0x1, UP1 ;  /* 0x000000010800788c */ /* 0x000fd20008f25670 */
[----:B------:R-:W-:Y:S05]  /*3070*/  BRA.U UP1, `(.L_x_57) ;  /* 0x0000000501487547 */ /* 0x000fea000b800000 */
[----:B------:R-:W-:Y:S01]  /*3080*/  ISETP.NE.AND P2, PT, R2, RZ, PT ;  /* 0x000000ff0200720c */ /* 0x000fe20003f45270 */
[----:B------:R-:W-:Y:S01]  /*3090*/  IMAD.MOV.U32 R12, RZ, RZ, 0x1 ;  /* 0x00000001ff0c7424 */ /* 0x000fe200078e00ff */
[----:B------:R-:W-:Y:S02]  /*30a0*/  CS2R R10, SRZ ;  /* 0x00000000000a7805 */ /* 0x000fe4000001ff00 */
[----:B------:R-:W-:Y:S01]  /*30b0*/  CS2R R8, SRZ ;  /* 0x0000000000087805 */ /* 0x000fe2000001ff00 */
[----:B------:R-:W-:Y:S01]  /*30c0*/  UMOV UR4, 0x400 ;  /* 0x0000040000047882 */ /* 0x000fe20000000000 */
[----:B------:R-:W-:Y:S01]  /*30d0*/  UMOV UR6, URZ ;  /* 0x000000ff00067c82 */ /* 0x000fe20008000000 */
[----:B------:R-:W-:-:S12]  /*30e0*/  ULEA UR37, UR37, UR4, 0x18 ;  /* 0x0000000425257291 */ /* 0x000fd8000f8ec0ff */
.L_x_61:
[----:B------:R-:W-:Y:S02]  /*30f0*/  LEA R0, R8, UR37, 0x3 ;  /* 0x0000002508007c11 */ /* 0x000fe4000f8e18ff */
[----:B------:R-:W-:-:S03]  /*3100*/  SHF.L.U32 R4, R9, 0x1f, RZ ;  /* 0x0000001f09047819 */ /* 0x000fc600000006ff */
[----:B------:R-:W-:Y:S01]  /*3110*/  VIADD R5, R0, 0x200 ;  /* 0x0000020000057836 */ /* 0x000fe20000000000 */
[----:B------:R-:W1:Y:S02]  /*3120*/  SYNCS.PHASECHK.TRANS64.TRYWAIT P0, [R0+URZ+0x1f0], R4 ;  /* 0x0001f004000075a7 */ /* 0x000e6400080011ff */
[----:B-1----:R-:W-:Y:S05]  /*3130*/  @!P0 BRA `(.L_x_58) ;  /* 0x0000007000448947 */ /* 0x002fea0003800000 */
.L_x_184:
[----:B------:R-:W-:Y:S01]  /*3140*/  ULEA UR5, UR6, UR37, 0x3 ;  /* 0x0000002506057291 */ /* 0x000fe2000f8e18ff */
[----:B-1----:R-:W-:Y:S01]  /*3150*/  PRMT R0, RZ, 0x654, R5 ;  /* 0x00000654ff007816 */ /* 0x002fe20000000005 */
[----:B------:R-:W-:Y:S01]  /*3160*/  @!P2 IMAD.MOV.U32 R4, RZ, RZ, 0x10 ;  /* 0x00000010ff04a424 */ /* 0x000fe200078e00ff */
[----:B------:R-:W-:Y:S01]  /*3170*/  SHF.L.U32 R5, R12, 0x1f, RZ ;  /* 0x0000001f0c057819 */ /* 0x000fe200000006ff */
[----:B------:R-:W-:Y:S01]  /*3180*/  UIADD3 UR4, UPT, UPT, UR5, 0x190, URZ ;  /* 0x0000019005047890 */ /* 0x000fe2000fffe0ff */
[----:B------:R1:W-:Y:S05]  /*3190*/  SYNCS.ARRIVE.TRANS64.RED.A1T0 RZ, [R0+URZ], RZ ;  /* 0x000000ff00ff79a7 */ /* 0x0003ea00081004ff */
[----:B------:R-:W-:Y:S01]  /*31a0*/  IMAD.U32 R6, RZ, RZ, UR4 ;  /* 0x00000004ff067e24 */ /* 0x000fe2000f8e00ff */
[----:B------:R-:W2:Y:S04]  /*31b0*/  SYNCS.PHASECHK.TRANS64.TRYWAIT P0, [UR5+0x1a0], R5 ;  /* 0x0001a005ff0075a7 */ /* 0x000ea80008001105 */
[----:B------:R-:W-:Y:S01]  /*31c0*/  PRMT R6, R2, 0x654, R6 ;  /* 0x0000065402067816 */ /* 0x000fe20000000006 */
[----:B-12---:R-:W-:Y:S06]  /*31d0*/  @!P0 BRA `(.L_x_59) ;  /* 0x0000007000308947 */ /* 0x006fec0003800000 */
.L_x_186:
[----:B------:R-:W-:Y:S01]  /*31e0*/  ULEA UR4, UR6, UR37, 0x4 ;  /* 0x0000002506047291 */ /* 0x000fe2000f8e20ff */
[----:B------:R-:W-:Y:S01]  /*31f0*/  SEL R3, R6, R3, !P2 ;  /* 0x0000000306037207 */ /* 0x000fe20005000000 */
[----:B------:R-:W-:Y:S01]  /*3200*/  UIADD3 UR5, UPT, UPT, UR5, 0x190, URZ ;  /* 0x0000019005057890 */ /* 0x000fe2000fffe0ff */
[----:B-1----:R-:W-:Y:S01]  /*3210*/  LEA R0, R11, UR37, 0x3 ;  /* 0x000000250b007c11 */ /* 0x002fe2000f8e18ff */
[----:B------:R-:W-:Y:S01]  /*3220*/  UIADD3 UR4, UPT, UPT, UR4, 0x220, URZ ;  /* 0x0000022004047890 */ /* 0x000fe2000fffe0ff */
[----:B------:R1:W-:Y:S01]  /*3230*/  @!P2 SYNCS.ARRIVE.TRANS64.RED RZ, [R3+URZ], R4 ;  /* 0x0000000403ffa9a7 */ /* 0x0003e200080004ff */
[----:B------:R-:W-:Y:S01]  /*3240*/  UIADD3 UR6, UPT, UPT, UR6, 0x1, URZ ;  /* 0x0000000106067890 */ /* 0x000fe2000fffe0ff */
[----:B------:R-:W-:-:S03]  /*3250*/  VIADD R8, R8, 0x1 ;  /* 0x0000000108087836 */ /* 0x000fc60000000000 */
[----:B------:R-:W-:Y:S02]  /*3260*/  UISETP.NE.AND UP0, UPT, UR6, 0x2, UPT ;  /* 0x000000020600788c */ /* 0x000fe4000bf05270 */
[----:B------:R-:W-:Y:S01]  /*3270*/  ISETP.NE.AND P0, PT, R8, 0x2, PT ;  /* 0x000000020800780c */ /* 0x000fe20003f05270 */
[----:B------:R-:W-:Y:S06]  /*3280*/  UGETNEXTWORKID.BROADCAST [UR4], [UR5] ;  /* 0x00000000040073ca */ /* 0x000fec0008000100 */
[----:B------:R-:W-:Y:S02]  /*3290*/  USEL UR4, URZ, 0x1, UP0 ;  /* 0x00000001ff047887 */ /* 0x000fe40008000000 */
[----:B------:R-:W-:-:S04]  /*32a0*/  USEL UR6, UR6, URZ, UP0 ;  /* 0x000000ff06067287 */ /* 0x000fc80008000000 */
[----:B------:R-:W-:Y:S02]  /*32b0*/  LOP3.LUT R12, R12, UR4, RZ, 0x3c, !PT ;  /* 0x000000040c0c7c12 */ /* 0x000fe4000f8e3cff */
[----:B-1----:R-:W-:-:S04]  /*32c0*/  SHF.L.U32 R4, R10, 0x1f, RZ ;  /* 0x0000001f0a047819 */ /* 0x002fc800000006ff */
[----:B------:R-:W1:Y:S02]  /*32d0*/  SYNCS.PHASECHK.TRANS64.TRYWAIT P1, [R0+URZ+0x190], R4 ;  /* 0x00019004000075a7 */ /* 0x000e6400080211ff */
[----:B-1----:R-:W-:Y:S05]  /*32e0*/  @!P1 BRA `(.L_x_60) ;  /* 0x0000007000049947 */ /* 0x002fea0003800000 */
.L_x_187:
[C---:B-1----:R-:W-:Y:S01]  /*32f0*/  LEA R4, R11.reuse, UR37, 0x4 ;  /* 0x000000250b047c11 */ /* 0x042fe2000f8e20ff */
[----:B------:R-:W-:Y:S01]  /*3300*/  VIADD R0, R0, 0x1a0 ;  /* 0x000001a000007836 */ /* 0x000fe20000000000 */
[----:B------:R-:W-:Y:S01]  /*3310*/  SEL R8, R8, RZ, P0 ;  /* 0x000000ff08087207 */ /* 0x000fe20000000000 */
[----:B------:R-:W-:-:S03]  /*3320*/  VIADD R11, R11, 0x1 ;  /* 0x000000010b0b7836 */ /* 0x000fc60000000000 */
[----:B------:R-:W1:Y:S01]  /*3330*/  LDS.128 R4, [R4+0x220] ;  /* 0x0002200004047984 */ /* 0x000e620000000c00 */
[----:B------:R-:W-:Y:S02]  /*3340*/  PRMT R0, RZ, 0x654, R0 ;  /* 0x00000654ff007816 */ /* 0x000fe40000000000 */
[C---:B------:R-:W-:Y:S01]  /*3350*/  ISETP.NE.AND P1, PT, R11.reuse, 0x2, PT ;  /* 0x000000020b00780c */ /* 0x040fe20003f25270 */
[----:B------:R-:W-:Y:S01]  /*3360*/  @!PT LDS RZ, [RZ] ;  /* 0x00000000fffff984 */ /* 0x000fe20000000800 */
[----:B------:R-:W-:Y:S01]  /*3370*/  @!PT LDS RZ, [RZ] ;  /* 0x00000000fffff984 */ /* 0x000fe20000000800 */
[----:B------:R-:W-:Y:S01]  /*3380*/  @!PT LDS RZ, [RZ] ;  /* 0x00000000fffff984 */ /* 0x000fe20000000800 */
[----:B------:R-:W-:Y:S01]  /*3390*/  @!PT LDS RZ, [RZ] ;  /* 0x00000000fffff984 */ /* 0x000fe20000000800 */
[----:B------:R2:W-:Y:S06]  /*33a0*/  MEMBAR.ALL.CTA ;  /* 0x0000000000007992 */ /* 0x0005ec0000008000 */
[----:B--2---:R-:W2:Y:S01]  /*33b0*/  FENCE.VIEW.ASYNC.S ;  /* 0x00000000000073c6 */ /* 0x004ea20000000000 */
[----:B------:R-:W-:Y:S01]  /*33c0*/  SEL R11, R11, RZ, P1 ;  /* 0x000000ff0b0b7207 */ /* 0x000fe20000800000 */
[----:B--2---:R2:W-:Y:S01]  /*33d0*/  SYNCS.ARRIVE.TRANS64.RED.A1T0 RZ, [R0+URZ], RZ ;  /* 0x000000ff00ff79a7 */ /* 0x0045e200081004ff */
[----:B-1----:R-:W-:-:S02]  /*33e0*/  LOP3.LUT P3, RZ, R6, 0x1, RZ, 0xc0, !PT ;  /* 0x0000000106ff7812 */ /* 0x002fc4000786c0ff */
[----:B------:R-:W-:-:S04]  /*33f0*/  SEL R4, RZ, 0x1, P1 ;  /* 0x00000001ff047807 */ /* 0x000fc80000800000 */
[----:B------:R-:W-:Y:S02]  /*3400*/  LOP3.LUT R10, R10, R4, RZ, 0x3c, !PT ;  /* 0x000000040a0a7212 */ /* 0x000fe400078e3cff */
[----:B--2---:R-:W-:-:S04]  /*3410*/  SEL R0, RZ, 0x1, P0 ;  /* 0x00000001ff007807 */ /* 0x004fc80000000000 */
[----:B------:R-:W-:Y:S01]  /*3420*/  LOP3.LUT R9, R9, R0, RZ, 0x3c, !PT ;  /* 0x0000000009097212 */ /* 0x000fe200078e3cff */
[----:B------:R-:W-:Y:S06]  /*3430*/  @P3 BRA `(.L_x_61) ;  /* 0xfffffffc002c3947 */ /* 0x000fec000383ffff */
[----:B------:R-:W-:Y:S01]  /*3440*/  ULEA UR5, UR6, UR37, 0x3 ;  /* 0x0000002506057291 */ /* 0x000fe2000f8e18ff */
[----:B------:R-:W-:-:S08]  /*3450*/  SHF.L.U32 R2, R12, 0x1f, RZ ;  /* 0x0000001f0c027819 */ /* 0x000fd000000006ff */
[----:B------:R-:W1:Y:S02]  /*3460*/  SYNCS.PHASECHK.TRANS64 P0, [UR5+0x1a0], R2 ;  /* 0x0001a002ff0075a7 */ /* 0x000e640008001005 */
[----:B-1----:R-:W-:Y:S05]  /*3470*/  @P0 BRA `(.L_x_62) ;  /* 0x0000000000080947 */ /* 0x002fea0003800000 */
[----:B------:R-:W1:Y:S02]  /*3480*/  SYNCS.PHASECHK.TRANS64.TRYWAIT P0, [UR5+0x1a0], R2 ;  /* 0x0001a002ff0075a7 */ /* 0x000e640008001105 */
[----:B-1----:R-:W-:Y:S05]  /*3490*/  @!P0 BRA `(.L_x_63) ;  /* 0x0000006c00ac8947 */ /* 0x002fea0003800000 */
.L_x_62:
[----:B------:R-:W-:-:S04]  /*34a0*/  UIADD3 UR4, UPT, UPT, UR6, 0x1, URZ ;  /* 0x0000000106047890 */ /* 0x000fc8000fffe0ff */
[----:B------:R-:W-:-:S04]  /*34b0*/  UISETP.NE.AND UP0, UPT, UR4, 0x2, UPT ;  /* 0x000000020400788c */ /* 0x000fc8000bf05270 */
[----:B------:R-:W-:Y:S02]  /*34c0*/  USEL UR7, URZ, 0x1, UP0 ;  /* 0x00000001ff077887 */ /* 0x000fe40008000000 */
[----:B------:R-:W-:-:S04]  /*34d0*/  USEL UR4, UR4, URZ, UP0 ;  /* 0x000000ff04047287 */ /* 0x000fc80008000000 */
[----:B------:R-:W-:Y:S01]  /*34e0*/  ULEA UR4, UR4, UR37, 0x3 ;  /* 0x0000002504047291 */ /* 0x000fe2000f8e18ff */
[----:B-1----:R-:W-:-:S04]  /*34f0*/  LOP3.LUT R2, R12, UR7, RZ, 0x3c, !PT ;  /* 0x000000070c027c12 */ /* 0x002fc8000f8e3cff */
[----:B------:R-:W-:-:S04]  /*3500*/  SHF.L.U32 R0, R2, 0x1f, RZ ;  /* 0x0000001f02007819 */ /* 0x000fc800000006ff */
[----:B------:R-:W1:Y:S02]  /*3510*/  SYNCS.PHASECHK.TRANS64 P0, [UR4+0x1a0], R0 ;  /* 0x0001a000ff0075a7 */ /* 0x000e640008001004 */
[----:B-1----:R-:W-:Y:S05]  /*3520*/  @P0 EXIT ;  /* 0x000000000000094d */ /* 0x002fea0003800000 */
[----:B------:R-:W-:Y:S02]  /*3530*/  SHF.L.U32 R2, R2, 0x1f, RZ ;  /* 0x0000001f02027819 */ /* 0x000fe400000006ff */
[----:B------:R-:W-:-:S07]  /*3540*/  MOV R0, UR4 ;  /* 0x0000000400007c02 */ /* 0x000fce0008000f00 */
.L_x_64:
[----:B-1----:R1:W2:Y:S02]  /*3550*/  SYNCS.PHASECHK.TRANS64.TRYWAIT P0, [R0+URZ+0x1a0], R2 ;  /* 0x0001a002000075a7 */ /* 0x0022a400080011ff */
[----:B--2---:R-:W-:Y:S05]  /*3560*/  @!P0 NANOSLEEP.SYNCS 0x989680 ;  /* 0x009896800000895d */ /* 0x004fea0003900000 */
[----:B------:R-:W2:Y:S02]  /*3570*/  @!P0 SYNCS.PHASECHK.TRANS64 P0, [R0+URZ+0x1a0], R2 ;  /* 0x0001a002000085a7 */ /* 0x000ea400080010ff */
[----:B--2---:R-:W-:Y:S05]  /*3580*/  @P0 EXIT ;  /* 0x000000000000094d */ /* 0x004fea0003800000 */
[----:B------:R-:W-:Y:S05]  /*3590*/  BRA `(.L_x_64) ;  /* 0xfffffffc00ec7947 */ /* 0x000fea000383ffff */
.L_x_57:
[----:B------:R-:W-:-:S09]  /*35a0*/  UISETP.NE.AND UP1, UPT, UR8, URZ, UPT ;  /* 0x000000ff0800728c */ /* 0x000fd2000bf25270 */
[----:B------:R-:W-:Y:S05]  /*35b0*/  BRA.U UP1, `(.L_x_65) ;  /* 0x0000000d01787547 */ /* 0x000fea000b800000 */
[----:B------:R-:W-:Y:S01]  /*35c0*/  UMOV UR4, 0x40 ;  /* 0x0000004000047882 */ /* 0x000fe20000000000 */
[----:B------:R-:W-:Y:S01]  /*35d0*/  NOP ;  /* 0x0000000000007918 */ /* 0x000fe20000000000 */
[----:B------:R-:W-:Y:S01]  /*35e0*/  ULEA UR4, UR37, UR4, 0x18 ;  /* 0x0000000425047291 */ /* 0x000fe2000f8ec0ff */
[----:B------:R-:W-:Y:S02]  /*35f0*/  UMOV UR5, 0x400 ;  /* 0x0000040000057882 */ /* 0x000fe40000000000 */
[----:B------:R-:W-:-:S06]  /*3600*/  ULEA UR37, UR37, UR5, 0x18 ;  /* 0x0000000525257291 */ /* 0x000fcc000f8ec0ff */
[----:B------:R-:W1:Y:S02]  /*3610*/  LDS.U8 R0, [UR4+0x1c] ;  /* 0x00001c04ff007984 */ /* 0x000e640008000000 */
[----:B-1----:R-:W-:-:S13]  /*3620*/  ISETP.NE.AND P0, PT, R0, RZ, PT ;  /* 0x000000ff0000720c */ /* 0x002fda0003f05270 */
[----:B------:R-:W-:Y:S05]  /*3630*/  @P0 BRA `(.L_x_66) ;  /* 0x0000000000580947 */ /* 0x000fea0003800000 */
[----:B------:R-:W-:-:S13]  /*3640*/  ELECT P0, URZ, PT ;  /* 0x0000000000ff782f */ /* 0x000fda0003800000 */
[----:B------:R-:W-:Y:S05]  /*3650*/  @!P0 BRA `(.L_x_67) ;  /* 0x0000000000608947 */ /* 0x000fea0003800000 */
[----:B------:R-:W-:Y:S01]  /*3660*/  UMOV UR5, 0x10 ;  /* 0x0000001000057882 */ /* 0x000fe20000000000 */
[----:B------:R-:W-:Y:S01]  /*3670*/  HFMA2 R0, -RZ, RZ, 0, 5.9604644775390625e-08 ;  /* 0x00000001ff007431 */ /* 0x000fe200000001ff */
[----:B------:R-:W-:-:S03]  /*3680*/  MOV R2, 0xffff ;  /* 0x0000ffff00027802 */ /* 0x000fc60000000f00 */
[----:B------:R-:W-:Y:S04]  /*3690*/  DEPBAR.LE SB1, 0x36 ;  /* 0x00009d800000791a */ /* 0x000fe80000000000 */
[----:B------:R-:W1:Y:S02]  /*36a0*/  UTCATOMSWS.FIND_AND_SET.ALIGN UP0, UR5, UR5 ;  /* 0x00000005000575e3 */ /* 0x000e640008000800 */
[----:B-1----:R-:W-:Y:S01]  /*36b0*/  MOV R3, UR5 ;  /* 0x0000000500037c02 */ /* 0x002fe20008000f00 */
[----:B------:R-:W-:Y:S06]  /*36c0*/  BRA.U UP0, `(.L_x_68) ;  /* 0x0000000100187547 */ /* 0x000fec000b800000 */
.L_x_69:
[----:B------:R-:W-:Y:S05]  /*36d0*/  NANOSLEEP 0x64 ;  /* 0x000000640000795d */ /* 0x000fea0003800000 */
[----:B------:R-:W-:-:S05]  /*36e0*/  UMOV UR5, 0x10 ;  /* 0x0000001000057882 */ /* 0x000fca0000000000 */
[----:B------:R-:W-:Y:S04]  /*36f0*/  DEPBAR.LE SB1, 0x36 ;  /* 0x00009d800000791a */ /* 0x000fe80000000000 */
[----:B------:R-:W1:Y:S02]  /*3700*/  UTCATOMSWS.FIND_AND_SET.ALIGN UP0, UR5, UR5 ;  /* 0x00000005000575e3 */ /* 0x000e640008000800 */
[----:B-1----:R-:W-:Y:S01]  /*3710*/  MOV R3, UR5 ;  /* 0x0000000500037c02 */ /* 0x002fe20008000f00 */
[----:B------:R-:W-:Y:S05]  /*3720*/  BRA.U !UP0, `(.L_x_69) ;  /* 0xfffffffd08e87547 */ /* 0x000fea000b83ffff */
.L_x_68:
[-C--:B------:R-:W-:Y:S02]  /*3730*/  SHF.L.U32 R2, R2, R3.reuse, RZ ;  /* 0x0000000302027219 */ /* 0x080fe400000006ff */
[----:B------:R-:W-:Y:S01]  /*3740*/  SHF.L.U32 R0, R0, R3, RZ ;  /* 0x0000000300007219 */ /* 0x000fe200000006ff */
[----:B------:R-:W-:Y:S02]  /*3750*/  IMAD.SHL.U32 R3, R3, 0x20, RZ ;  /* 0x0000002003037824 */ /* 0x000fe400078e00ff */
[----:B------:R1:W-:Y:S04]  /*3760*/  ATOMS.OR RZ, [UR4+0x14], R2 ;  /* 0x00001402ffff798c */ /* 0x0003e8000b000004 */
[----:B------:R1:W-:Y:S04]  /*3770*/  ATOMS.OR RZ, [UR4+0x18], R0 ;  /* 0x00001800ffff798c */ /* 0x0003e8000b000004 */
[----:B------:R1:W-:Y:S01]  /*3780*/  STS [UR37+0x240], R3 ;  /* 0x00024003ff007988 */ /* 0x0003e20008000825 */
[----:B------:R-:W-:Y:S05]  /*3790*/  BRA `(.L_x_67) ;  /* 0x0000000000107947 */ /* 0x000fea0003800000 */
.L_x_66:
[----:B------:R-:W-:Y:S02]  /*37a0*/  MOV R0, 0xffffffff ;  /* 0xffffffff00007802 */ /* 0x000fe40000000f00 */
[----:B------:R-:W-:-:S03]  /*37b0*/  MOV R2, 0x37e0 ;  /* 0x000037e000027802 */ /* 0x000fc60000000f00 */
[----:B------:R1:W-:Y:S04]  /*37c0*/  STS [UR37+0x240], R0 ;  /* 0x00024000ff007988 */ /* 0x0003e80008000825 */
[----:B-1-3-5:R-:W-:Y:S05]  /*37d0*/  CALL.REL.NOINC `($__internal_1_$__cuda_sm10x_tcgen05_guardrail_trap_phase_invalid_during_alloc) ;  /* 0x0000007000f07944 */ /* 0x02afea0003c00000 */
.L_x_67:
[----:B------:R-:W-:Y:S05]  /*37e0*/  WARPSYNC.ALL ;  /* 0x0000000000007948 */ /* 0x000fea0003800000 */
[----:B------:R-:W2:Y:S01]  /*37f0*/  S2UR UR6, SR_CgaCtaId ;  /* 0x00000000000679c3 */ /* 0x000ea20000008800 */
[----:B------:R-:W-:Y:S01]  /*3800*/  UMOV UR4, 0x400 ;  /* 0x0000040000047882 */ /* 0x000fe20000000000 */
[----:B------:R-:W-:-:S06]  /*3810*/  NOP ;  /* 0x0000000000007918 */ /* 0x000fcc0000000000 */
[----:B------:R-:W-:Y:S06]  /*3820*/  BAR.ARV 0x6, 0xa0 ;  /* 0x0182800000007b1d */ /* 0x000fec0000002000 */
[----:B------:R-:W4:Y:S01]  /*3830*/  LDCU UR7, c[0x0][0x38c] ;  /* 0x00007180ff0777ac */ /* 0x000f220008000800 */
[----:B------:R-:W-:Y:S01]  /*3840*/  IMAD.MOV.U32 R11, RZ, RZ, 0x1 ;  /* 0x00000001ff0b7424 */ /* 0x000fe200078e00ff */
[----:B------:R-:W-:Y:S01]  /*3850*/  CS2R R8, SRZ ;  /* 0x0000000000087805 */ /* 0x000fe2000001ff00 */
[----:B------:R-:W-:Y:S01]  /*3860*/  IMAD.MOV.U32 R10, RZ, RZ, RZ ;  /* 0x000000ffff0a7224 */ /* 0x000fe200078e00ff */
[----:B------:R-:W-:Y:S01]  /*3870*/  UMOV UR17, URZ ;  /* 0x000000ff00117c82 */ /* 0x000fe20008000000 */
[----:B------:R-:W-:Y:S01]  /*3880*/  UMOV UR16, URZ ;  /* 0x000000ff00107c82 */ /* 0x000fe20008000000 */
[----:B------:R-:W-:Y:S01]  /*3890*/  UMOV UR20, 0x0 ;  /* 0x0000000000147882 */ /* 0x000fe20000000000 */
[----:B------:R-:W-:Y:S01]  /*38a0*/  UMOV UR21, 0x4408410 ;  /* 0x0440841000157882 */ /* 0x000fe20000000000 */
[----:B--2---:R-:W-:Y:S01]  /*38b0*/  ULEA UR6, UR6, UR4, 0x18 ;  /* 0x0000000406067291 */ /* 0x004fe2000f8ec0ff */
[----:B------:R-:W2:Y:S03]  /*38c0*/  LDCU UR4, c[0x0][0x38c] ;  /* 0x00007180ff0477ac */ /* 0x000ea60008000800 */
[----:B------:R-:W-:-:S02]  /*38d0*/  UIADD3 UR11, UPT, UPT, UR6, 0x10600, URZ ;  /* 0x00010600060b7890 */ /* 0x000fc4000fffe0ff */
[----:B----4-:R-:W-:-:S03]  /*38e0*/  UIADD3 UR7, UPT, UPT, UR7, 0x1f, URZ ;  /* 0x0000001f07077890 */ /* 0x010fc6000fffe0ff */
[----:B-1----:R-:W1:Y:S01]  /*38f0*/  LDS R0, [UR6+0x240] ;  /* 0x00024006ff007984 */ /* 0x002e620008000800 */
[----:B------:R-:W-:Y:S02]  /*3900*/  UIADD3 UR18, UPT, UPT, UR6, 0x6600, URZ ;  /* 0x0000660006127890 */ /* 0x000fe4000fffe0ff */
[----:B------:R-:W-:Y:S02]  /*3910*/  USHF.R.S32.HI UR5, URZ, 0x1f, UR7 ;  /* 0x0000001fff057899 */ /* 0x000fe40008011407 */
[----:B------:R-:W-:Y:S02]  /*3920*/  USHF.R.U32.HI UR11, URZ, 0x4, UR11 ;  /* 0x00000004ff0b7899 */ /* 0x000fe4000801160b */
[----:B------:R-:W-:Y:S02]  /*3930*/  ULEA.HI UR5, UR5, UR7, URZ, 0x5 ;  /* 0x0000000705057291 */ /* 0x000fe4000f8f28ff */
[----:B------:R-:W-:Y:S02]  /*3940*/  USHF.R.U32.HI UR18, URZ, 0x4, UR18 ;  /* 0x00000004ff127899 */ /* 0x000fe40008011612 */
[----:B------:R-:W-:-:S02]  /*3950*/  USHF.R.S32.HI UR5, URZ, 0x5, UR5 ;  /* 0x00000005ff057899 */ /* 0x000fc40008011405 */
[----:B------:R-:W-:Y:S02]  /*3960*/  ULOP3.LUT UR11, UR11, 0x3fff, URZ, 0xc0, !UPT ;  /* 0x00003fff0b0b7892 */ /* 0x000fe4000f8ec0ff */
[----:B------:R-:W-:Y:S02]  /*3970*/  UISETP.LT.AND UP0, UPT, UR5, 0x1, UPT ;  /* 0x000000010500788c */ /* 0x000fe4000bf01270 */
[----:B------:R-:W-:Y:S02]  /*3980*/  ULOP3.LUT UR18, UR18, 0x3fff, URZ, 0xc0, !UPT ;  /* 0x00003fff12127892 */ /* 0x000fe4000f8ec0ff */
[----:B------:R-:W-:Y:S02]  /*3990*/  USEL UR10, UR5, 0x1, !UP0 ;  /* 0x00000001050a7887 */ /* 0x000fe4000c000000 */
[----:B------:R-:W-:Y:S02]  /*39a0*/  ULOP3.LUT UR11, UR11, 0x10000, URZ, 0xfc, !UPT ;  /* 0x000100000b0b7892 */ /* 0x000fe4000f8efcff */
[----:B------:R-:W-:-:S02]  /*39b0*/  UIADD3 UR10, UPT, UPT, -UR10, URZ, URZ ;  /* 0x000000ff0a0a7290 */ /* 0x000fc4000fffe1ff */
[----:B--2---:R-:W-:Y:S01]  /*39c0*/  UISETP.GE.AND UP3, UPT, UR4, 0x1, UPT ;  /* 0x000000010400788c */ /* 0x004fe2000bf66270 */
[----:B-1----:R-:W-:-:S15]  /*39d0*/  R2UR UR19, R0 ;  /* 0x00000000001372ca */ /* 0x002fde00000e0000 */
.L_x_76:
[----:B------:R-:W-:Y:S02]  /*39e0*/  LEA R0, R10, UR6, 0x3 ;  /* 0x000000060a007c11 */ /* 0x000fe4000f8e18ff */
[----:B------:R-:W-:Y:S02]  /*39f0*/  SHF.L.U32 R2, R9, 0x1f, RZ ;  /* 0x0000001f09027819 */ /* 0x000fe400000006ff */
[----:B------:R-:W-:Y:S01]  /*3a00*/  PLOP3.LUT P0, PT, PT, PT, UP3, 0x80, 0x8 ;  /* 0x000000000008781c */ /* 0x000fe20003f0f038 */
[----:B------:R-:W-:Y:S01]  /*3a10*/  VIADD R3, R0, 0x1a0 ;  /* 0x000001a000037836 */ /* 0x000fe20000000000 */
[----:B-1----:R-:W1:Y:S02]  /*3a20*/  SYNCS.PHASECHK.TRANS64.TRYWAIT P1, [R0+URZ+0x190], R2 ;  /* 0x00019002000075a7 */ /* 0x002e6400080211ff */
[----:B-1--4-:R-:W-:Y:S09]  /*3a30*/  @!P1 BRA `(.L_x_70) ;  /* 0x00000068005c9947 */ /* 0x012ff20003800000 */
.L_x_189:
[----:B------:R-:W-:Y:S01]  /*3a40*/  LEA R4, R10, UR6, 0x4 ;  /* 0x000000060a047c11 */ /* 0x000fe2000f8e20ff */
[----:B------:R-:W-:Y:S01]  /*3a50*/  @UP3 ULEA UR4, UR16, UR6, 0x3 ;  /* 0x0000000610043291 */ /* 0x000fe2000f8e18ff */
[----:B------:R-:W-:Y:S01]  /*3a60*/  PLOP3.LUT P2, PT, PT, PT, PT, 0x80, 0x8 ;  /* 0x000000000008781c */ /* 0x000fe20003f4f070 */
[----:B------:R-:W-:Y:S01]  /*3a70*/  ULEA UR9, UR17, UR6, 0x3 ;  /* 0x0000000611097291 */ /* 0x000fe2000f8e18ff */
[----:B------:R-:W-:Y:S02]  /*3a80*/  PRMT R3, RZ, 0x654, R3 ;  /* 0x00000654ff037816 */ /* 0x000fe40000000003 */
[----:B------:R-:W2:Y:S01]  /*3a90*/  LDS.128 R4, [R4+0x220] ;  /* 0x0002200004047984 */ /* 0x000ea20000000c00 */
[----:B-1----:R-:W-:Y:S02]  /*3aa0*/  @P0 SHF.L.U32 R2, R8, 0x1f, RZ ;  /* 0x0000001f08020819 */ /* 0x002fe400000006ff */
[----:B------:R-:W-:Y:S01]  /*3ab0*/  SHF.L.U32 R0, R11, 0x1f, RZ ;  /* 0x0000001f0b007819 */ /* 0x000fe200000006ff */
[----:B------:R-:W-:Y:S01]  /*3ac0*/  @!PT LDS RZ, [RZ] ;  /* 0x00000000fffff984 */ /* 0x000fe20000000800 */
[----:B------:R-:W-:Y:S01]  /*3ad0*/  @!PT LDS RZ, [RZ] ;  /* 0x00000000fffff984 */ /* 0x000fe20000000800 */
[----:B------:R-:W-:Y:S01]  /*3ae0*/  @!PT LDS RZ, [RZ] ;  /* 0x00000000fffff984 */ /* 0x000fe20000000800 */
[----:B------:R-:W-:Y:S01]  /*3af0*/  @!PT LDS RZ, [RZ] ;  /* 0x00000000fffff984 */ /* 0x000fe20000000800 */
[----:B------:R1:W-:Y:S06]  /*3b00*/  MEMBAR.ALL.CTA ;  /* 0x0000000000007992 */ /* 0x0003ec0000008000 */
[----:B-1----:R-:W1:Y:S02]  /*3b10*/  FENCE.VIEW.ASYNC.S ;  /* 0x00000000000073c6 */ /* 0x002e640000000000 */
[----:B-1----:R1:W-:Y:S01]  /*3b20*/  SYNCS.ARRIVE.TRANS64.RED.A1T0 RZ, [R3+URZ], RZ ;  /* 0x000000ff03ff79a7 */ /* 0x0023e200081004ff */
[----:B------:R1:W4:Y:S01]  /*3b30*/  @P0 SYNCS.PHASECHK.TRANS64.TRYWAIT P2, [UR4], R2 ;  /* 0x00000002ff0005a7 */ /* 0x0003220008041104 */
[----:B--2---:R-:W-:Y:S01]  /*3b40*/  LOP3.LUT P1, RZ, R6, 0x1, RZ, 0xc0, !PT ;  /* 0x0000000106ff7812 */ /* 0x004fe2000782c0ff */
[----:B------:R-:W2:Y:S02]  /*3b50*/  SYNCS.PHASECHK.TRANS64.TRYWAIT P0, [UR9+0x1d0], R0 ;  /* 0x0001d000ff0075a7 */ /* 0x000ea40008001109 */
[----:B-12-4-:R-:W-:Y:S10]  /*3b60*/  @!P0 BRA `(.L_x_71) ;  /* 0x0000006800248947 */ /* 0x016ff40003800000 */
.L_x_191:
[----:B------:R-:W-:Y:S01]  /*3b70*/  IADD3 R10, PT, PT, R10, 0x1, RZ ;  /* 0x000000010a0a7810 */ /* 0x000fe20007ffe0ff */
[----:B------:R-:W-:Y:S06]  /*3b80*/  BRA.U !UP3, `(.L_x_72) ;  /* 0x000000010ba47547 */ /* 0x000fec000b800000 */
[----:B------:R-:W-:Y:S02]  /*3b90*/  ULEA.HI UR8, UR17, UR17, URZ, 0x1 ;  /* 0x0000001111087291 */ /* 0x000fe4000f8f08ff */
[----:B------:R-:W-:Y:S02]  /*3ba0*/  UPLOP3.LUT UP4, UPT, UPT, UPT, UPT, 0x40, 0x4 ;  /* 0x000000000004789c */ /* 0x000fe40003f8e870 */
[----:B------:R-:W-:Y:S02]  /*3bb0*/  USHF.L.U32 UR4, UR8, 0x7, URZ ;  /* 0x0000000708047899 */ /* 0x000fe400080006ff */
[----:B------:R-:W-:Y:S02]  /*3bc0*/  ULOP3.LUT UR8, UR8, 0xffe, URZ, 0xc0, !UPT ;  /* 0x00000ffe08087892 */ /* 0x000fe4000f8ec0ff */
[----:B------:R-:W-:Y:S02]  /*3bd0*/  ULOP3.LUT UR4, UR4, 0xffffff00, URZ, 0xc0, !UPT ;  /* 0xffffff0004047892 */ /* 0x000fe4000f8ec0ff */
[----:B------:R-:W-:-:S02]  /*3be0*/  UIADD3 UR8, UPT, UPT, -UR8, UR17, URZ ;  /* 0x0000001108087290 */ /* 0x000fc4000fffe1ff */
[----:B------:R-:W-:Y:S01]  /*3bf0*/  UIADD3 UR4, UPT, UPT, UR19, UR4, URZ ;  /* 0x0000000413047290 */ /* 0x000fe2000fffe0ff */
[----:B------:R-:W-:Y:S01]  /*3c00*/  UMOV UR15, UR10 ;  /* 0x0000000a000f7c82 */ /* 0x000fe20008000000 */
[----:B------:R-:W-:Y:S02]  /*3c10*/  UMOV UR14, UR5 ;  /* 0x00000005000e7c82 */ /* 0x000fe40008000000 */
[----:B------:R-:W-:Y:S01]  /*3c20*/  ULEA UR8, UR8, UR4, 0x14 ;  /* 0x0000000408087291 */ /* 0x000fe2000f8ea0ff */
[----:B------:R-:W-:-:S11]  /*3c30*/  UMOV UR13, UR16 ;  /* 0x00000010000d7c82 */ /* 0x000fd60008000000 */
.L_x_75:
[----:B------:R-:W-:Y:S02]  /*3c40*/  UIADD3 UR15, UPT, UPT, UR15, 0x1, URZ ;  /* 0x000000010f0f7890 */ /* 0x000fe4000fffe0ff */
[----:B--2---:R-:W-:Y:S02]  /*3c50*/  ULEA UR7, UR13, UR6, 0x3 ;  /* 0x000000060d077291 */ /* 0x004fe4000f8e18ff */
[----:B------:R-:W-:Y:S01]  /*3c60*/  UISETP.NE.AND UP0, UPT, UR15, URZ, UPT ;  /* 0x000000ff0f00728c */ /* 0x000fe2000bf05270 */
[----:B----4-:R-:W-:Y:S10]  /*3c70*/  @P2 BRA `(.L_x_73) ;  /* 0x00000000000c2947 */ /* 0x010ff40003800000 */
[----:B-1----:R-:W-:Y:S04]  /*3c80*/  SHF.L.U32 R2, R8, 0x1f, RZ ;  /* 0x0000001f08027819 */ /* 0x002fe800000006ff */
[----:B------:R-:W1:Y:S02]  /*3c90*/  SYNCS.PHASECHK.TRANS64.TRYWAIT P0, [UR7], R2 ;  /* 0x00000002ff0075a7 */ /* 0x000e640008001107 */
[----:B-1----:R-:W-:Y:S05]  /*3ca0*/  @!P0 BRA `(.L_x_74) ;  /* 0x0000006400ec8947 */ /* 0x002fea0003800000 */
.L_x_73:
[----:B------:R-:W-:Y:S01]  /*3cb0*/  UISETP.NE.AND UP1, UPT, UR14, 0x1, UPT ;  /* 0x000000010e00788c */ /* 0x000fe2000bf25270 */
[----:B------:R-:W-:Y:S01]  /*3cc0*/  PLOP3.LUT P2, PT, PT, PT, PT, 0x80, 0x8 ;  /* 0x000000000008781c */ /* 0x000fe20003f4f070 */
[----:B------:R-:W-:Y:S02]  /*3cd0*/  UIADD3 UR16, UPT, UPT, UR13, 0x1, URZ ;  /* 0x000000010d107890 */ /* 0x000fe4000fffe0ff */
[----:B------:R-:W-:Y:S02]  /*3ce0*/  ULEA UR22, UR13, UR11, 0x9 ;  /* 0x0000000b0d167291 */ /* 0x000fe4000f8e48ff */
[----:B------:R-:W-:Y:S01]  /*3cf0*/  UISETP.NE.AND UP2, UPT, UR16, 0x14, UPT ;  /* 0x000000141000788c */ /* 0x000fe2000bf45270 */
[----:B------:R-:W-:Y:S01]  /*3d00*/  PLOP3.LUT P0, PT, PT, PT, UP1, 0x80, 0x8 ;  /* 0x000000000008781c */ /* 0x000fe20003f0f018 */
[----:B------:R-:W-:Y:S02]  /*3d10*/  UIADD3 UR7, UPT, UPT, UR7, 0xa0, URZ ;  /* 0x000000a007077890 */ /* 0x000fe4000fffe0ff */
[----:B------:R-:W-:Y:S02]  /*3d20*/  USEL UR12, URZ, 0x1, UP2 ;  /* 0x00000001ff0c7887 */ /* 0x000fe40009000000 */
[----:B------:R-:W-:Y:S01]  /*3d30*/  USEL UR16, UR16, URZ, UP2 ;  /* 0x000000ff10107287 */ /* 0x000fe20009000000 */
[----:B------:R-:W-:Y:S01]  /*3d40*/  UMOV UR23, 0xc0004010 ;  /* 0xc000401000177882 */ /* 0x000fe20000000000 */
[----:B------:R-:W-:Y:S02]  /*3d50*/  UMOV UR25, 0x80004020 ;  /* 0x8000402000197882 */ /* 0x000fe40000000000 */
[----:B------:R-:W-:Y:S01]  /*3d60*/  @UP1 ULEA UR4, UR16, UR6, 0x3 ;  /* 0x0000000610041291 */ /* 0x000fe2000f8e18ff */
[----:B------:R-:W-:Y:S01]  /*3d70*/  LOP3.LUT R8, R8, UR12, RZ, 0x3c, !PT ;  /* 0x0000000c08087c12 */ /* 0x000fe2000f8e3cff */
[----:B------:R-:W-:Y:S03]  /*3d80*/  UIADD3 UR14, UPT, UPT, UR14, -0x1, URZ ;  /* 0xffffffff0e0e7890 */ /* 0x000fe6000fffe0ff */
[----:B-1----:R-:W-:Y:S04]  /*3d90*/  @P0 SHF.L.U32 R0, R8, 0x1f, RZ ;  /* 0x0000001f08000819 */ /* 0x002fe800000006ff */
[----:B------:R2:W4:Y:S01]  /*3da0*/  @P0 SYNCS.PHASECHK.TRANS64.TRYWAIT P2, [UR4], R0 ;  /* 0x00000000ff0005a7 */ /* 0x0005220008041104 */
[----:B------:R-:W-:Y:S03]  /*3db0*/  USHF.L.U32 UR4, UR13, 0x7, URZ ;  /* 0x000000070d047899 */ /* 0x000fe600080006ff */
[----:B------:R-:W-:Y:S01]  /*3dc0*/  UMOV UR13, UR16 ;  /* 0x00000010000d7c82 */ /* 0x000fe20008000000 */
[----:B------:R-:W-:Y:S09]  /*3dd0*/  UIADD3 UR24, UPT, UPT, UR18, UR4, URZ ;  /* 0x0000000412187290 */ /* 0x000ff2000fffe0ff */
[----:B------:R2:W-:Y:S01]  /*3de0*/  UTCQMMA gdesc[UR24], gdesc[UR22], tmem[UR8], tmem[UR20], idesc[UR21], UP4 ;  /* 0x00ff1416180075ea */ /* 0x0005e2000a000308 */
[----:B------:R-:W-:Y:S01]  /*3df0*/  UPLOP3.LUT UP4, UPT, UPT, UPT, UPT, 0x80, 0x8 ;  /* 0x000000000008789c */ /* 0x000fe20003f8f070 */
[----:B------:R2:W-:Y:S01]  /*3e00*/  UTCBAR [UR7], URZ ;  /* 0x000000ff070073e9 */ /* 0x0005e200080000ff */
[----:B------:R-:W-:Y:S09]  /*3e10*/  BRA.U UP0, `(.L_x_75) ;  /* 0xfffffffd00887547 */ /* 0x000ff2000b83ffff */
.L_x_72:
[----:B------:R-:W-:Y:S01]  /*3e20*/  UIADD3 UR17, UPT, UPT, UR17, 0x1, URZ ;  /* 0x0000000111117890 */ /* 0x000fe2000fffe0ff */
[C---:B------:R-:W-:Y:S01]  /*3e30*/  ISETP.NE.AND P0, PT, R10.reuse, 0x2, PT ;  /* 0x000000020a00780c */ /* 0x040fe20003f05270 */
[----:B------:R-:W-:Y:S02]  /*3e40*/  UIADD3 UR9, UPT, UPT, UR9, 0x1b0, URZ ;  /* 0x000001b009097890 */ /* 0x000fe4000fffe0ff */
[----:B------:R-:W-:Y:S01]  /*3e50*/  UISETP.NE.AND UP0, UPT, UR17, 0x4, UPT ;  /* 0x000000041100788c */ /* 0x000fe2000bf05270 */
[----:B-12---:R-:W-:Y:S02]  /*3e60*/  SEL R0, RZ, 0x1, P0 ;  /* 0x00000001ff007807 */ /* 0x006fe40000000000 */
[----:B------:R-:W-:Y:S01]  /*3e70*/  SEL R10, R10, RZ, P0 ;  /* 0x000000ff0a0a7207 */ /* 0x000fe20000000000 */
[----:B------:R-:W-:Y:S01]  /*3e80*/  USEL UR4, URZ, 0x1, UP0 ;  /* 0x00000001ff047887 */ /* 0x000fe20008000000 */
[----:B------:R-:W-:Y:S01]  /*3e90*/  LOP3.LUT R9, R9, R0, RZ, 0x3c, !PT ;  /* 0x0000000009097212 */ /* 0x000fe200078e3cff */
[----:B------:R-:W-:Y:S01]  /*3ea0*/  USEL UR17, UR17, URZ, UP0 ;  /* 0x000000ff11117287 */ /* 0x000fe20008000000 */
[----:B------:R1:W-:Y:S03]  /*3eb0*/  UTCBAR [UR9], URZ ;  /* 0x000000ff090073e9 */ /* 0x0003e600080000ff */
[----:B------:R-:W-:Y:S01]  /*3ec0*/  LOP3.LUT R11, R11, UR4, RZ, 0x3c, !PT ;  /* 0x000000040b0b7c12 */ /* 0x000fe2000f8e3cff */
[----:B------:R-:W-:Y:S07]  /*3ed0*/  @P1 BRA `(.L_x_76) ;  /* 0xfffffff800c01947 */ /* 0x000fee000383ffff */
[----:B------:R-:W2:Y:S01]  /*3ee0*/  S2UR UR4, SR_CgaCtaId ;  /* 0x00000000000479c3 */ /* 0x000ea20000008800 */
[----:B------:R-:W-:Y:S01]  /*3ef0*/  ELECT P0, URZ, PT ;  /* 0x0000000000ff782f */ /* 0x000fe20003800000 */
[----:B------:R-:W-:Y:S01]  /*3f00*/  IMAD.MOV.U32 R0, RZ, RZ, 0x1 ;  /* 0x00000001ff007424 */ /* 0x000fe200078e00ff */
[----:B------:R-:W-:Y:S01]  /*3f10*/  UIADD3 UR6, UPT, UPT, UR6, 0x1d0, URZ ;  /* 0x000001d006067890 */ /* 0x000fe2000fffe0ff */
[----:B------:R-:W-:Y:S01]  /*3f20*/  SHF.L.U32 R2, R11, 0x1f, RZ ;  /* 0x0000001f0b027819 */ /* 0x000fe200000006ff */
[----:B------:R-:W-:-:S03]  /*3f30*/  UMOV UR5, 0x40 ;  /* 0x0000004000057882 */ /* 0x000fc60000000000 */
[----:B------:R-:W-:Y:S01]  /*3f40*/  UVIRTCOUNT.DEALLOC.SMPOOL 0x80 ;  /* 0x000000800000784c */ /* 0x000fe20000000000 */
[----:B--2---:R-:W-:Y:S02]  /*3f50*/  ULEA UR4, UR4, UR5, 0x18 ;  /* 0x0000000504047291 */ /* 0x004fe4000f8ec0ff */
[----:B------:R-:W-:-:S07]  /*3f60*/  ULEA UR5, UR17, UR6, 0x3 ;  /* 0x0000000611057291 */ /* 0x000fce000f8e18ff */
[----:B------:R2:W-:Y:S02]  /*3f70*/  @P0 STS.U8 [UR4+0x1c], R0 ;  /* 0x00001c00ff000988 */ /* 0x0005e40008000004 */
[----:B------:R-:W3:Y:S02]  /*3f80*/  SYNCS.PHASECHK.TRANS64.TRYWAIT P0, [UR5], R2 ;  /* 0x00000002ff0075a7 */ /* 0x000ee40008001105 */
[----:B--23--:R-:W-:Y:S05]  /*3f90*/  @!P0 BRA `(.L_x_77) ;  /* 0x0000006400488947 */ /* 0x00cfea0003800000 */
.L_x_194:
[----:B------:R-:W-:-:S04]  /*3fa0*/  UIADD3 UR7, UPT, UPT, UR17, 0x1, URZ ;  /* 0x0000000111077890 */ /* 0x000fc8000fffe0ff */
[----:B------:R-:W-:-:S04]  /*3fb0*/  UISETP.NE.AND UP0, UPT, UR7, 0x4, UPT ;  /* 0x000000040700788c */ /* 0x000fc8000bf05270 */
[----:B------:R-:W-:Y:S02]  /*3fc0*/  USEL UR8, URZ, 0x1, UP0 ;  /* 0x00000001ff087887 */ /* 0x000fe40008000000 */
[----:B------:R-:W-:-:S04]  /*3fd0*/  USEL UR7, UR7, URZ, UP0 ;  /* 0x000000ff07077287 */ /* 0x000fc80008000000 */
[----:B------:R-:W-:Y:S01]  /*3fe0*/  ULEA UR5, UR7, UR6, 0x3 ;  /* 0x0000000607057291 */ /* 0x000fe2000f8e18ff */
[----:B--2---:R-:W-:-:S04]  /*3ff0*/  LOP3.LUT R2, R11, UR8, RZ, 0x3c, !PT ;  /* 0x000000080b027c12 */ /* 0x004fc8000f8e3cff */
[----:B------:R-:W-:-:S04]  /*4000*/  SHF.L.U32 R3, R2, 0x1f, RZ ;  /* 0x0000001f02037819 */ /* 0x000fc800000006ff */
[----:B------:R-:W2:Y:S02]  /*4010*/  SYNCS.PHASECHK.TRANS64.TRYWAIT P0, [UR5], R3 ;  /* 0x00000003ff0075a7 */ /* 0x000ea40008001105 */
[----:B--2---:R-:W-:Y:S05]  /*4020*/  @!P0 BRA `(.L_x_78) ;  /* 0x00000064003c8947 */ /* 0x004fea0003800000 */
.L_x_196:
[----:B------:R-:W-:-:S04]  /*4030*/  UIADD3 UR7, UPT, UPT, UR7, 0x1, URZ ;  /* 0x0000000107077890 */ /* 0x000fc8000fffe0ff */
[----:B------:R-:W-:-:S04]  /*4040*/  UISETP.NE.AND UP0, UPT, UR7, 0x4, UPT ;  /* 0x000000040700788c */ /* 0x000fc8000bf05270 */
[----:B------:R-:W-:Y:S02]  /*4050*/  USEL UR8, URZ, 0x1, UP0 ;  /* 0x00000001ff087887 */ /* 0x000fe40008000000 */
[----:B------:R-:W-:-:S04]  /*4060*/  USEL UR7, UR7, URZ, UP0 ;  /* 0x000000ff07077287 */ /* 0x000fc80008000000 */
[----:B------:R-:W-:Y:S01]  /*4070*/  ULEA UR5, UR7, UR6, 0x3 ;  /* 0x0000000607057291 */ /* 0x000fe2000f8e18ff */
[----:B------:R-:W-:-:S04]  /*4080*/  LOP3.LUT R2, R2, UR8, RZ, 0x3c, !PT ;  /* 0x0000000802027c12 */ /* 0x000fc8000f8e3cff */
[----:B--2---:R-:W-:-:S04]  /*4090*/  SHF.L.U32 R3, R2, 0x1f, RZ ;  /* 0x0000001f02037819 */ /* 0x004fc800000006ff */
[----:B------:R-:W2:Y:S02]  /*40a0*/  SYNCS.PHASECHK.TRANS64.TRYWAIT P0, [UR5], R3 ;  /* 0x00000003ff0075a7 */ /* 0x000ea40008001105 */
[----:B--2---:R-:W-:Y:S05]  /*40b0*/  @!P0 BRA `(.L_x_79) ;  /* 0x0000006400308947 */ /* 0x004fea0003800000 */
.L_x_198:
[----:B------:R-:W-:-:S04]  /*40c0*/  UIADD3 UR7, UPT, UPT, UR7, 0x1, URZ ;  /* 0x0000000107077890 */ /* 0x000fc8000fffe0ff */
[----:B------:R-:W-:-:S04]  /*40d0*/  UISETP.NE.AND UP0, UPT, UR7, 0x4, UPT ;  /* 0x000000040700788c */ /* 0x000fc8000bf05270 */
[----:B------:R-:W-:Y:S02]  /*40e0*/  USEL UR5, URZ, 0x1, UP0 ;  /* 0x00000001ff057887 */ /* 0x000fe40008000000 */
[----:B------:R-:W-:-:S04]  /*40f0*/  USEL UR7, UR7, URZ, UP0 ;  /* 0x000000ff07077287 */ /* 0x000fc80008000000 */
[----:B------:R-:W-:Y:S01]  /*4100*/  ULEA UR7, UR7, UR6, 0x3 ;  /* 0x0000000607077291 */ /* 0x000fe2000f8e18ff */
[----:B------:R-:W-:-:S04]  /*4110*/  LOP3.LUT R2, R2, UR5, RZ, 0x3c, !PT ;  /* 0x0000000502027c12 */ /* 0x000fc8000f8e3cff */
[----:B------:R-:W-:-:S04]  /*4120*/  SHF.L.U32 R2, R2, 0x1f, RZ ;  /* 0x0000001f02027819 */ /* 0x000fc800000006ff */
[----:B------:R-:W3:Y:S02]  /*4130*/  SYNCS.PHASECHK.TRANS64.TRYWAIT P0, [UR7], R2 ;  /* 0x00000002ff0075a7 */ /* 0x000ee40008001107 */
[----:B---3--:R-:W-:Y:S05]  /*4140*/  @!P0 BRA `(.L_x_80) ;  /* 0x0000006400248947 */ /* 0x008fea0003800000 */
.L_x_200:
[----:B------:R-:W-:Y:S01]  /*4150*/  NOP ;  /* 0x0000000000007918 */ /* 0x000fe20000000000 */
[----:B--2---:R-:W2:Y:S01]  /*4160*/  LDS R0, [UR4+0x14] ;  /* 0x00001404ff007984 */ /* 0x004ea20008000800 */
[----:B------:R-:W-:Y:S01]  /*4170*/  ULOP3.LUT UR6, UR19, 0xffff, URZ, 0xc0, !UPT ;  /* 0x0000ffff13067892 */ /* 0x000fe2000f8ec0ff */
[----:B------:R-:W-:Y:S01]  /*4180*/  UMOV UR8, 0xffff ;  /* 0x0000ffff00087882 */ /* 0x000fe20000000000 */
[----:B------:R-:W-:Y:S02]  /*4190*/  UMOV UR5, 0x1 ;  /* 0x0000000100057882 */ /* 0x000fe40000000000 */
[----:B------:R-:W-:-:S04]  /*41a0*/  USHF.R.U32.HI UR6, URZ, 0x5, UR6 ;  /* 0x00000005ff067899 */ /* 0x000fc80008011606 */
[----:B------:R-:W-:Y:S02]  /*41b0*/  USHF.L.U32 UR8, UR8, UR6, URZ ;  /* 0x0000000608087299 */ /* 0x000fe400080006ff */
[----:B------:R-:W-:-:S04]  /*41c0*/  USHF.L.U32 UR5, UR5, UR6, URZ ;  /* 0x0000000605057299 */ /* 0x000fc800080006ff */
[----:B--2---:R-:W-:-:S04]  /*41d0*/  LOP3.LUT R0, R0, UR8, RZ, 0xc0, !PT ;  /* 0x0000000800007c12 */ /* 0x004fc8000f8ec0ff */
[----:B------:R-:W-:-:S13]  /*41e0*/  ISETP.NE.AND P0, PT, R0, UR8, PT ;  /* 0x0000000800007c0c */ /* 0x000fda000bf05270 */
[----:B------:R-:W-:Y:S05]  /*41f0*/  @P0 BRA `(.L_x_81) ;  /* 0x0000000000580947 */ /* 0x000fea0003800000 */
[----:B------:R-:W2:Y:S02]  /*4200*/  LDS R0, [UR4+0x18] ;  /* 0x00001804ff007984 */ /* 0x000ea40008000800 */
[----:B--2---:R-:W-:-:S04]  /*4210*/  LOP3.LUT R0, R0, UR5, RZ, 0xc0, !PT ;  /* 0x0000000500007c12 */ /* 0x004fc8000f8ec0ff */
[----:B------:R-:W-:-:S13]  /*4220*/  ISETP.NE.AND P0, PT, R0, UR5, PT ;  /* 0x0000000500007c0c */ /* 0x000fda000bf05270 */
[----:B------:R-:W-:Y:S05]  /*4230*/  @P0 BRA `(.L_x_82) ;  /* 0x00000000003c0947 */ /* 0x000fea0003800000 */
[----:B------:R-:W2:Y:S01]  /*4240*/  S2R R2, SR_LANEID ;  /* 0x0000000000027919 */ /* 0x000ea20000000000 */
[----:B------:R-:W-:Y:S01]  /*4250*/  ULOP3.LUT UR8, URZ, UR8, URZ, 0x33, !UPT ;  /* 0x00000008ff087292 */ /* 0x000fe2000f8e33ff */
[----:B------:R-:W-:Y:S02]  /*4260*/  VOTEU.ANY UR7, UPT, PT ;  /* 0x0000000000077886 */ /* 0x000fe400038e0100 */
[----:B------:R-:W-:-:S03]  /*4270*/  UFLO.U32 UR7, UR7 ;  /* 0x00000007000772bd */ /* 0x000fc600080e0000 */
[----:B------:R-:W-:-:S04]  /*4280*/  IMAD.U32 R0, RZ, RZ, UR8 ;  /* 0x00000008ff007e24 */ /* 0x000fc8000f8e00ff */
[----:B------:R3:W1:Y:S02]  /*4290*/  REDUX UR6, R0 ;  /* 0x00000000000673c4 */ /* 0x0006640000000000 */
[----:B------:R1:W-:Y:S01]  /*42a0*/  UTCATOMSWS.AND URZ, UR8 ;  /* 0x0000000800ff79e3 */ /* 0x0003e20008000000 */
[----:B--2---:R-:W-:Y:S02]  /*42b0*/  ISETP.EQ.U32.AND P0, PT, R2, UR7, PT ;  /* 0x0000000702007c0c */ /* 0x004fe4000bf02070 */
[----:B---3--:R-:W-:Y:S02]  /*42c0*/  LOP3.LUT R0, RZ, UR5, RZ, 0x33, !PT ;  /* 0x00000005ff007c12 */ /* 0x008fe4000f8e33ff */
[----:B-1----:R-:W-:Y:S02]  /*42d0*/  MOV R2, UR6 ;  /* 0x0000000600027c02 */ /* 0x002fe40008000f00 */
[----:B------:R-:W1:Y:S07]  /*42e0*/  REDUX UR5, R0 ;  /* 0x00000000000573c4 */ /* 0x000e6e0000000000 */
[----:B------:R2:W-:Y:S01]  /*42f0*/  @P0 ATOMS.AND RZ, [UR4+0x14], R2 ;  /* 0x00001402ffff098c */ /* 0x0005e2000a800004 */
[----:B-1----:R-:W-:-:S05]  /*4300*/  IMAD.U32 R0, RZ, RZ, UR5 ;  /* 0x00000005ff007e24 */ /* 0x002fca000f8e00ff */
[----:B------:R2:W-:Y:S01]  /*4310*/  @P0 ATOMS.AND RZ, [UR4+0x18], R0 ;  /* 0x00001800ffff098c */ /* 0x0005e2000a800004 */
[----:B------:R-:W-:Y:S05]  /*4320*/  BRA `(.L_x_83) ;  /* 0x0000000000147947 */ /* 0x000fea0003800000 */
.L_x_82:
[----:B------:R-:W-:Y:S02]  /*4330*/  MOV R2, 0x4350 ;  /* 0x0000435000027802 */ /* 0x000fe40000000f00 */
[----:B-1--45:R-:W-:Y:S05]  /*4340*/  CALL.REL.NOINC `($__internal_0_$__cuda_sm10x_tcgen05_guardrail_trap_col_being_dealloced_not_returned_by_alloc) ;  /* 0x0000006800087944 */ /* 0x032fea0003c00000 */
[----:B------:R-:W-:Y:S05]  /*4350*/  BRA `(.L_x_83) ;  /* 0x0000000000087947 */ /* 0x000fea0003800000 */
.L_x_81:
[----:B------:R-:W-:Y:S02]  /*4360*/  MOV R2, 0x4380 ;  /* 0x0000438000027802 */ /* 0x000fe40000000f00 */
[----:B-1--45:R-:W-:Y:S05]  /*4370*/  CALL.REL.NOINC `($__internal_2_$__cuda_sm10x_tcgen05_guardrail_trap_unallocated_columns_being_dealloced) ;  /* 0x0000006800147944 */ /* 0x032fea0003c00000 */
.L_x_83:
[----:B------:R-:W-:Y:S01]  /*4380*/  NOP ;  /* 0x0000000000007918 */ /* 0x000fe20000000000 */
[----:B------:R-:W-:Y:S05]  /*4390*/  EXIT ;  /* 0x000000000000794d */ /* 0x000fea0003800000 */
.L_x_65:
[----:B------:R-:W-:-:S09]  /*43a0*/  UISETP.NE.OR UP2, UPT, UR8, 0x3, !UP2 ;  /* 0x000000030800788c */ /* 0x000fd2000d745670 */
[----:B------:R-:W-:Y:S05]  /*43b0*/  BRA.U UP2, `(.L_x_84) ;  /* 0x0000001102087547 */ /* 0x000fea000b800000 */
[----:B------:R-:W1:Y:S01]  /*43c0*/  LDC R0, c[0x0][0xb30] ;  /* 0x0002cc00ff007b82 */ /* 0x000e620000000800 */
[----:B------:R-:W2:Y:S01]  /*43d0*/  LDCU.64 UR8, c[0x0][0x888] ;  /* 0x00011100ff0877ac */ /* 0x000ea20008000a00 */
[----:B------:R-:W-:Y:S02]  /*43e0*/  HFMA2 R27, -RZ, RZ, 0, 0 ;  /* 0x00000000ff1b7431 */ /* 0x000fe400000001ff */
[----:B------:R-:W-:Y:S01]  /*43f0*/  IMAD.MOV.U32 R29, RZ, RZ, 0x1 ;  /* 0x00000001ff1d7424 */ /* 0x000fe200078e00ff */
[----:B------:R-:W-:Y:S01]  /*4400*/  MOV R25, 0x1000 ;  /* 0x0000100000197802 */ /* 0x000fe20000000f00 */
[----:B------:R-:W4:Y:S01]  /*4410*/  LDCU.64 UR4, c[0x0][0x890] ;  /* 0x00011200ff0477ac */ /* 0x000f220008000a00 */
[----:B------:R-:W-:Y:S01]  /*4420*/  IMAD.MOV.U32 R28, RZ, RZ, RZ ;  /* 0x000000ffff1c7224 */ /* 0x000fe200078e00ff */
[----:B------:R-:W3:Y:S01]  /*4430*/  LDC R24, c[0x0][0x370] ;  /* 0x0000dc00ff187b82 */ /* 0x000ee20000000800 */
[----:B------:R-:W-:Y:S01]  /*4440*/  UMOV UR7, 0x400 ;  /* 0x0000040000077882 */ /* 0x000fe20000000000 */
[----:B------:R-:W-:-:S02]  /*4450*/  UPLOP3.LUT UP1, UPT, UPT, UPT, UPT, 0x40, 0x4 ;  /* 0x000000000004789c */ /* 0x000fc40003f2e870 */
[----:B------:R-:W-:-:S04]  /*4460*/  ULEA UR7, UR37, UR7, 0x18 ;  /* 0x0000000725077291 */ /* 0x000fc8000f8ec0ff */
[----:B------:R-:W3:Y:S01]  /*4470*/  LDC R3, c[0x0][0xb0c] ;  /* 0x0002c300ff037b82 */ /* 0x000ee20000000800 */
[----:B------:R-:W-:Y:S02]  /*4480*/  UIADD3 UR13, UPT, UPT, UR7, 0x158, URZ ;  /* 0x00000158070d7890 */ /* 0x000fe4000fffe0ff */
[----:B--2---:R-:W-:Y:S02]  /*4490*/  UISETP.NE.U32.AND UP2, UPT, UR8, URZ, UPT ;  /* 0x000000ff0800728c */ /* 0x004fe4000bf45070 */
[----:B------:R-:W-:Y:S02]  /*44a0*/  UIADD3 UR33, UPT, UPT, UR7, 0x140, URZ ;  /* 0x0000014007217890 */ /* 0x000fe4000fffe0ff */
[----:B----4-:R-:W-:Y:S01]  /*44b0*/  UISETP.NE.U32.AND UP3, UPT, UR4, URZ, UPT ;  /* 0x000000ff0400728c */ /* 0x010fe2000bf65070 */
[----:B------:R-:W2:Y:S01]  /*44c0*/  LDC R18, c[0x0][0xb20] ;  /* 0x0002c800ff127b82 */ /* 0x000ea20000000800 */
[----:B-1----:R-:W-:Y:S01]  /*44d0*/  ISETP.NE.AND P1, PT, R0, 0x1, PT ;  /* 0x000000010000780c */ /* 0x002fe20003f25270 */
[----:B------:R-:W-:-:S02]  /*44e0*/  UISETP.NE.AND.EX UP2, UPT, UR9, URZ, UPT, UP2 ;  /* 0x000000ff0900728c */ /* 0x000fc4000bf45320 */
[----:B------:R-:W-:Y:S02]  /*44f0*/  UIADD3 UR25, UPT, UPT, UR7, 0x148, URZ ;  /* 0x0000014807197890 */ /* 0x000fe4000fffe0ff */
[----:B------:R-:W-:Y:S02]  /*4500*/  UIADD3 UR17, UPT, UPT, UR7, 0x150, URZ ;  /* 0x0000015007117890 */ /* 0x000fe4000fffe0ff */
[----:B------:R-:W1:Y:S01]  /*4510*/  LDC.64 R30, c[0x0][0x348] ;  /* 0x0000d200ff1e7b82 */ /* 0x000e620000000a00 */
[----:B------:R-:W-:Y:S02]  /*4520*/  UPRMT UR13, UR37, 0x654, UR13 ;  /* 0x00000654250d7896 */ /* 0x000fe4000800000d */
[----:B------:R-:W-:-:S05]  /*4530*/  UISETP.NE.AND.EX UP3, UPT, UR5, URZ, UPT, UP3 ;  /* 0x000000ff0500728c */ /* 0x000fca000bf65330 */
[----:B------:R-:W4:Y:S08]  /*4540*/  LDC.64 R16, c[0x0][0xb10] ;  /* 0x0002c400ff107b82 */ /* 0x000f300000000a00 */
[----:B------:R-:W1:Y:S08]  /*4550*/  LDC.64 R6, c[0x0][0xb18] ;  /* 0x0002c600ff067b82 */ /* 0x000e700000000a00 */
[----:B------:R-:W1:Y:S08]  /*4560*/  LDC.64 R4, c[0x0][0xb28] ;  /* 0x0002ca00ff047b82 */ /* 0x000e700000000a00 */
[----:B--23--:R-:W1:Y:S02]  /*4570*/  LDC R19, c[0x0][0x374] ;  /* 0x0000dd00ff137b82 */ /* 0x00ce640000000800 */
.L_x_95:
[C---:B------:R-:W-:Y:S02]  /*4580*/  LEA R0, R28.reuse, UR7, 0x3 ;  /* 0x000000071c007c11 */ /* 0x040fe4000f8e18ff */
[----:B------:R-:W-:Y:S02]  /*4590*/  SHF.L.U32 R2, R27, 0x1f, RZ ;  /* 0x0000001f1b027819 */ /* 0x000fe400000006ff */
[----:B------:R-:W-:Y:S02]  /*45a0*/  LEA R20, R28, UR7, 0x4 ;  /* 0x000000071c147c11 */ /* 0x000fe4000f8e20ff */
[----:B--2---:R-:W2:Y:S02]  /*45b0*/  SYNCS.PHASECHK.TRANS64.TRYWAIT P0, [R0+URZ+0x190], R2 ;  /* 0x00019002000075a7 */ /* 0x004ea400080011ff */
[----:B--2---:R-:W-:Y:S05]  /*45c0*/  @!P0 BRA `(.L_x_85) ;  /* 0x00000060001c8947 */ /* 0x004fea0003800000 */
.L_x_201:
[----:B------:R-:W-:Y:S01]  /*45d0*/  ISETP.GE.AND P0, PT, R40, 0x1, PT ;  /* 0x000000012800780c */ /* 0x000fe20003f06270 */
[----:B------:R-:W3:Y:S01]  /*45e0*/  LDS.128 R20, [R20+0x220] ;  /* 0x0002200014147984 */ /* 0x000ee20000000c00 */
[----:B--2---:R-:W-:Y:S01]  /*45f0*/  VIADD R0, R0, 0x1a0 ;  /* 0x000001a000007836 */ /* 0x004fe20000000000 */
[----:B------:R-:W-:Y:S01]  /*4600*/  @!PT LDS RZ, [RZ] ;  /* 0x00000000fffff984 */ /* 0x000fe20000000800 */
[----:B------:R-:W-:Y:S01]  /*4610*/  @!PT LDS RZ, [RZ] ;  /* 0x00000000fffff984 */ /* 0x000fe20000000800 */
[----:B------:R-:W-:Y:S01]  /*4620*/  @!PT LDS RZ, [RZ] ;  /* 0x00000000fffff984 */ /* 0x000fe20000000800 */
[----:B------:R-:W-:Y:S01]  /*4630*/  @!PT LDS RZ, [RZ] ;  /* 0x00000000fffff984 */ /* 0x000fe20000000800 */
[----:B------:R2:W-:Y:S06]  /*4640*/  MEMBAR.ALL.CTA ;  /* 0x0000000000007992 */ /* 0x0005ec0000008000 */
[----:B--2---:R-:W2:Y:S01]  /*4650*/  FENCE.VIEW.ASYNC.S ;  /* 0x00000000000073c6 */ /* 0x004ea20000000000 */
[----:B------:R-:W-:Y:S04]  /*4660*/  PRMT R0, RZ, 0x654, R0 ;  /* 0x00000654ff007816 */ /* 0x000fe80000000000 */
[----:B--2---:R2:W-:Y:S01]  /*4670*/  SYNCS.ARRIVE.TRANS64.RED.A1T0 RZ, [R0+URZ], RZ ;  /* 0x000000ff00ff79a7 */ /* 0x0045e200081004ff */
[----:B---3--:R-:W-:Y:S11]  /*4680*/  LOP3.LUT P3, RZ, R22, 0x1, RZ, 0xc0, !PT ;  /* 0x0000000116ff7812 */ /* 0x008ff6000786c0ff */
[----:B------:R-:W-:Y:S02]  /*4690*/  @!UPT UIADD3 URZ, UPT, UPT, URZ, URZ, URZ ;  /* 0x000000fffffff290 */ /* 0x000fe4000fffe0ff */
[----:B------:R-:W-:Y:S02]  /*46a0*/  @P3 MOV R11, R20 ;  /* 0x00000014000b3202 */ /* 0x000fe40000000f00 */
[----:B------:R-:W-:Y:S01]  /*46b0*/  @P3 LOP3.LUT R10, R21, 0xffff, RZ, 0xc0, !PT ;  /* 0x0000ffff150a3812 */ /* 0x000fe200078ec0ff */
[----:B--2---:R-:W-:Y:S06]  /*46c0*/  @!P0 BRA `(.L_x_86) ;  /* 0x0000000000a48947 */ /* 0x004fec0003800000 */
[-C--:B-1----:R-:W-:Y:S01]  /*46d0*/  IMAD.HI.U32 R0, R19, R7.reuse, RZ ;  /* 0x0000000713007227 */ /* 0x082fe200078e00ff */
[----:B------:R-:W-:Y:S02]  /*46e0*/  ISETP.NE.AND P0, PT, R6, 0x1, PT ;  /* 0x000000010600780c */ /* 0x000fe40003f05270 */
[----:B------:R-:W-:Y:S01]  /*46f0*/  ISETP.NE.AND P2, PT, R40, 0x1, PT ;  /* 0x000000012800780c */ /* 0x000fe20003f45270 */
[----:B----4-:R-:W-:Y:S01]  /*4700*/  IMAD.HI.U32 R9, R24, R16, RZ ;  /* 0x0000001018097227 */ /* 0x010fe200078e00ff */
[----:B------:R-:W-:Y:S02]  /*4710*/  SHF.R.U32.HI R0, RZ, R18, R0 ;  /* 0x00000012ff007219 */ /* 0x000fe40000011600 */
[----:B------:R-:W-:Y:S01]  /*4720*/  ISETP.NE.AND P4, PT, R3, 0x1, PT ;  /* 0x000000010300780c */ /* 0x000fe20003f85270 */
[----:B------:R-:W-:Y:S01]  /*4730*/  IMAD.HI.U32 R13, R10, R7, RZ ;  /* 0x000000070a0d7227 */ /* 0x000fe200078e00ff */
[----:B------:R-:W-:Y:S02]  /*4740*/  SHF.R.U32.HI R9, RZ, R17, R9 ;  /* 0x00000011ff097219 */ /* 0x000fe40000011609 */
[----:B------:R-:W-:Y:S01]  /*4750*/  SEL R0, R19, R0, !P0 ;  /* 0x0000000013007207 */ /* 0x000fe20004000000 */
[----:B------:R-:W-:Y:S01]  /*4760*/  IMAD.HI.U32 R12, R11, R16, RZ ;  /* 0x000000100b0c7227 */ /* 0x000fe200078e00ff */
[----:B------:R-:W-:Y:S03]  /*4770*/  SEL R9, R24, R9, !P4 ;  /* 0x0000000918097207 */ /* 0x000fe60006000000 */
[-C--:B------:R-:W-:Y:S01]  /*4780*/  IMAD.HI.U32 R8, R0, R4.reuse, RZ ;  /* 0x0000000400087227 */ /* 0x080fe200078e00ff */
[----:B------:R-:W-:Y:S03]  /*4790*/  SHF.R.U32.HI R12, RZ, R17, R12 ;  /* 0x00000011ff0c7219 */ /* 0x000fe6000001160c */
[----:B------:R-:W-:Y:S01]  /*47a0*/  IMAD.HI.U32 R2, R9, R4, RZ ;  /* 0x0000000409027227 */ /* 0x000fe200078e00ff */
[-C--:B------:R-:W-:Y:S02]  /*47b0*/  @P2 SHF.R.U32.HI R0, RZ, R5.reuse, R8 ;  /* 0x00000005ff002219 */ /* 0x080fe40000011608 */
[----:B------:R-:W-:Y:S02]  /*47c0*/  SHF.R.U32.HI R8, RZ, R18, R13 ;  /* 0x00000012ff087219 */ /* 0x000fe4000001160d */
[----:B------:R-:W-:Y:S01]  /*47d0*/  @P2 SHF.R.U32.HI R9, RZ, R5, R2 ;  /* 0x00000005ff092219 */ /* 0x000fe20000011602 */
[----:B------:R-:W-:Y:S01]  /*47e0*/  IMAD R0, R40, R0, RZ ;  /* 0x0000000028007224 */ /* 0x000fe200078e02ff */
[----:B------:R-:W-:Y:S02]  /*47f0*/  SEL R8, R10, R8, !P0 ;  /* 0x000000080a087207 */ /* 0x000fe40004000000 */
[----:B------:R-:W-:Y:S01]  /*4800*/  SEL R2, R11, R12, !P4 ;  /* 0x0000000c0b027207 */ /* 0x000fe20006000000 */
[----:B------:R-:W-:Y:S01]  /*4810*/  IMAD R12, R40, R9, RZ ;  /* 0x00000009280c7224 */ /* 0x000fe200078e02ff */
[C---:B------:R-:W-:Y:S01]  /*4820*/  ISETP.GE.AND P0, PT, R8.reuse, R0, PT ;  /* 0x000000000800720c */ /* 0x040fe20003f06270 */
[----:B------:R-:W-:Y:S03]  /*4830*/  IMAD.HI.U32 R0, R8, R4, RZ ;  /* 0x0000000408007227 */ /* 0x000fe600078e00ff */
[----:B------:R-:W-:Y:S02]  /*4840*/  ISETP.GE.OR P0, PT, R2, R12, P0 ;  /* 0x0000000c0200720c */ /* 0x000fe40000706670 */
[-C--:B------:R-:W-:Y:S04]  /*4850*/  SHF.R.U32.HI R0, RZ, R5.reuse, R0 ;  /* 0x00000005ff007219 */ /* 0x080fe80000011600 */
[----:B------:R-:W-:Y:S05]  /*4860*/  SEL R13, R8, R0, !P2 ;  /* 0x00000000080d7207 */ /* 0x000fea0005000000 */
[----:B------:R-:W-:Y:S02]  /*4870*/  IMAD.MOV R12, RZ, RZ, -R13 ;  /* 0x000000ffff0c7224 */ /* 0x000fe400078e0a0d */
[----:B------:R-:W-:Y:S04]  /*4880*/  @!P0 IMAD.HI.U32 R0, R2, R4, RZ ;  /* 0x0000000402008227 */ /* 0x000fe800078e00ff */
[----:B------:R-:W-:Y:S01]  /*4890*/  IMAD R12, R40, R12, R8 ;  /* 0x0000000c280c7224 */ /* 0x000fe200078e0208 */
[----:B------:R-:W-:Y:S04]  /*48a0*/  @!P0 SHF.R.U32.HI R0, RZ, R5, R0 ;  /* 0x00000005ff008219 */ /* 0x000fe80000011600 */
[----:B------:R-:W-:Y:S04]  /*48b0*/  @!P0 SEL R0, R2, R0, !P2 ;  /* 0x0000000002008207 */ /* 0x000fe80005000000 */
[----:B------:R-:W-:Y:S01]  /*48c0*/  @!P0 IADD3 R13, PT, PT, R13, -R0, RZ ;  /* 0x800000000d0d8210 */ /* 0x000fe20007ffe0ff */
[----:B------:R-:W-:Y:S01]  /*48d0*/  @!P0 IMAD R0, R9, R12, R0 ;  /* 0x0000000c09008224 */ /* 0x000fe200078e0200 */
[----:B------:R-:W-:Y:S01]  /*48e0*/  IADD3 R9, PT, PT, -R8, RZ, RZ ;  /* 0x000000ff08097210 */ /* 0x000fe20007ffe1ff */
[--C-:B------:R-:W-:Y:S02]  /*48f0*/  IMAD.MOV R12, RZ, RZ, -R2.reuse ;  /* 0x000000ffff0c7224 */ /* 0x100fe400078e0a02 */
[----:B------:R-:W-:Y:S02]  /*4900*/  @!P0 IMAD R8, R13, R40, R2 ;  /* 0x000000280d088224 */ /* 0x000fe400078e0202 */
[----:B------:R-:W-:Y:S02]  /*4910*/  @!P0 IMAD.MOV.U32 R2, RZ, RZ, R0 ;  /* 0x000000ffff028224 */ /* 0x000fe400078e0000 */
[----:B------:R-:W-:Y:S02]  /*4920*/  IMAD R11, R3, R12, R11 ;  /* 0x0000000c030b7224 */ /* 0x000fe400078e020b */
[----:B------:R-:W-:Y:S02]  /*4930*/  IMAD R10, R6, R9, R10 ;  /* 0x00000009060a7224 */ /* 0x000fe400078e020a */
[----:B------:R-:W-:Y:S02]  /*4940*/  IMAD R11, R2, R3, R11 ;  /* 0x00000003020b7224 */ /* 0x000fe400078e020b */
[----:B------:R-:W-:Y:S02]  /*4950*/  IMAD R10, R8, R6, R10 ;  /* 0x00000006080a7224 */ /* 0x000fe400078e020a */
.L_x_86:
[----:B------:R-:W-:Y:S05]  /*4960*/  BRA.U UP1, `(.L_x_87) ;  /* 0x0000000101107547 */ /* 0x000fea000b800000 */
[----:B------:R-:W-:Y:S04]  /*4970*/  MOV R2, UR6 ;  /* 0x0000000600027c02 */ /* 0x000fe80008000f00 */
[----:B------:R-:W-:Y:S04]  /*4980*/  SHF.L.U32 R2, R2, 0x1f, RZ ;  /* 0x0000001f02027819 */ /* 0x000fe800000006ff */
[----:B------:R-:W2:Y:S02]  /*4990*/  SYNCS.PHASECHK.TRANS64.TRYWAIT P0, [UR7+0x188], R2 ;  /* 0x00018802ff0075a7 */ /* 0x000ea40008001107 */
[----:B--2---:R-:W-:Y:S05]  /*49a0*/  @!P0 BRA `(.L_x_88) ;  /* 0x0000005c00388947 */ /* 0x004fea0003800000 */
.L_x_87:
[----:B------:R-:W-:Y:S02]  /*49b0*/  R2UR UR35, R15 ;  /* 0x000000000f2372ca */ /* 0x000fe400000e0000 */
[----:B------:R-:W-:Y:S02]  /*49c0*/  R2UR UR34, R14 ;  /* 0x000000000e2272ca */ /* 0x000fe400000e0000 */
[----:B------:R-:W-:Y:S02]  /*49d0*/  ISETP.NE.U32.AND P2, PT, RZ, UR4, PT ;  /* 0x00000004ff007c0c */ /* 0x000fe4000bf45070 */
[----:B------:R-:W-:Y:S02]  /*49e0*/  SHF.L.U32 R14, R29, 0x1f, RZ ;  /* 0x0000001f1d0e7819 */ /* 0x000fe400000006ff */
[----:B------:R-:W-:Y:S05]  /*49f0*/  ISETP.NE.AND.EX P2, PT, RZ, UR5, PT, P2 ;  /* 0x00000005ff007c0c */ /* 0x000fea000bf45320 */
[----:B------:R-:W-:Y:S02]  /*4a00*/  USHF.L.U32 UR35, UR35, 0x6, URZ ;  /* 0x0000000623237899 */ /* 0x000fe400080006ff */
[----:B------:R-:W-:Y:S01]  /*4a10*/  USHF.L.U32 UR34, UR34, 0x8, URZ ;  /* 0x0000000822227899 */ /* 0x000fe200080006ff */
[----:B------:R-:W-:Y:S11]  /*4a20*/  BRA.U !UP3, `(.L_x_89) ;  /* 0x000000010b347547 */ /* 0x000ff6000b800000 */
[----:B------:R-:W-:Y:S01]  /*4a30*/  UPLOP3.LUT UP0, UPT, UPT, UPT, UP2, 0x80, 0x8 ;  /* 0x000000000008789c */ /* 0x000fe20003f0f020 */
[----:B--2---:R-:W-:Y:S02]  /*4a40*/  HFMA2 R0, -RZ, RZ, 0, 5.9604644775390625e-08 ;  /* 0x00000001ff007431 */ /* 0x004fe400000001ff */
[----:B------:R-:W-:Y:S03]  /*4a50*/  IMAD.MOV.U32 R96, RZ, RZ, 0x1 ;  /* 0x00000001ff607424 */ /* 0x000fe600078e00ff */
[----:B------:R-:W-:Y:S05]  /*4a60*/  PLOP3.LUT P0, PT, PT, PT, UP0, 0x80, 0x8 ;  /* 0x000000000008781c */ /* 0x000fea0003f0f008 */
[----:B------:R-:W2:Y:S01]  /*4a70*/  @UP0 LDCU.64 UR10, c[0x0][0x888] ;  /* 0x00011100ff0a07ac */ /* 0x000ea20008000a00 */
[----:B------:R-:W-:Y:S07]  /*4a80*/  @UP0 UIMAD UR8, UR36, UR4, URZ ;  /* 0x00000004240802a4 */ /* 0x000fee000f8e02ff */
[----:B------:R-:W-:Y:S01]  /*4a90*/  @!P0 PRMT R96, R0, 0x7610, R96 ;  /* 0x0000761000608816 */ /* 0x000fe20000000060 */
[----:B--2---:R-:W-:Y:S03]  /*4aa0*/  @UP0 UIMAD.WIDE UR10, UR8, 0x4, UR10 ;  /* 0x00000004080a08a5 */ /* 0x004fe6000f8e020a */
[----:B------:R-:W2:Y:S03]  /*4ab0*/  @!UP0 LDCU UR8, c[0x0][0x880] ;  /* 0x00011000ff0887ac */ /* 0x000ea60008000800 */
[----:B------:R-:W-:Y:S01]  /*4ac0*/  IMAD.U32 R8, RZ, RZ, UR10 ;  /* 0x0000000aff087e24 */ /* 0x000fe2000f8e00ff */
[----:B------:R-:W-:Y:S05]  /*4ad0*/  MOV R9, UR11 ;  /* 0x0000000b00097c02 */ /* 0x000fea0008000f00 */
[----:B-----5:R3:W5:Y:S02]  /*4ae0*/  @P0 LDG.E R49, desc[UR46][R8.64] ;  /* 0x0000002e08310981 */ /* 0x020764000c1e1900 */
[----:B--23--:R-:W-:Y:S07]  /*4af0*/  @!P0 IMAD.U32 R49, RZ, RZ, UR8 ;  /* 0x00000008ff318e24 */ /* 0x00cfee000f8e00ff */
.L_x_89:
[----:B-----5:R-:W-:Y:S01]  /*4b00*/  @!P2 FSETP.EQ.AND P0, PT, R49, RZ, PT ;  /* 0x000000ff3100a20b */ /* 0x020fe20003f02000 */
[----:B------:R-:W-:Y:S01]  /*4b10*/  @!UPT UIADD3 URZ, UPT, UPT, URZ, URZ, URZ ;  /* 0x000000fffffff290 */ /* 0x000fe2000fffe0ff */
[----:B------:R-:W-:Y:S11]  /*4b20*/  @!P2 BRA `(.L_x_90) ;  /* 0x000000000014a947 */ /* 0x000ff60003800000 */
[----:B------:R-:W-:Y:S02]  /*4b30*/  LOP3.LUT P2, RZ, R96, 0xff, RZ, 0xc0, !PT ;  /* 0x000000ff60ff7812 */ /* 0x000fe4000784c0ff */
[----:B------:R-:W-:Y:S04]  /*4b40*/  PLOP3.LUT P0, PT, PT, PT, UP0, 0x80, 0x8 ;  /* 0x000000000008781c */ /* 0x000fe80003f0f008 */
[----:B------:R-:W-:Y:S07]  /*4b50*/  PLOP3.LUT P0, PT, P0, PT, PT, 0x8, 0x80 ;  /* 0x000000000080781c */ /* 0x000fee000070e170 */
[----:B------:R-:W-:Y:S11]  /*4b60*/  @P2 FSETP.EQ.AND P0, PT, R49, RZ, PT ;  /* 0x000000ff3100220b */ /* 0x000ff60003f02000 */
[----:B------:R-:W-:Y:S02]  /*4b70*/  @!UPT UIADD3 URZ, UPT, UPT, URZ, URZ, URZ ;  /* 0x000000fffffff290 */ /* 0x000fe4000fffe0ff */
.L_x_90:
[----:B------:R-:W3:Y:S01]  /*4b80*/  SYNCS.PHASECHK.TRANS64.TRYWAIT P2, [UR7+0x160], R14 ;  /* 0x0001600eff0075a7 */ /* 0x000ee20008041107 */
[----:B------:R-:W-:Y:S04]  /*4b90*/  ELECT P4, URZ, PT ;  /* 0x0000000000ff782f */ /* 0x000fe80003880000 */
[----:B------:R-:W-:Y:S11]  /*4ba0*/  PLOP3.LUT P4, PT, P0, P4, PT, 0xf2, 0x2f ;  /* 0x00000000002f781c */ /* 0x000ff60000789e72 */
[----:B------:R-:W-:Y:S02]  /*4bb0*/  @!UPT UIADD3 URZ, UPT, UPT, URZ, URZ, URZ ;  /* 0x000000fffffff290 */ /* 0x000fe4000fffe0ff */
[----:B-1----:R-:W-:Y:S05]  /*4bc0*/  @!P4 IADD3 R8, P0, PT, R30, 0x580, RZ ;  /* 0x000005801e08c810 */ /* 0x002fea0007f1e0ff */
[----:B--2---:R-:W-:Y:S01]  /*4bd0*/  @!P4 IMAD.X R2, RZ, RZ, R31, P0 ;  /* 0x000000ffff02c224 */ /* 0x004fe200000e061f */
[----:B---3--:R-:W-:Y:S07]  /*4be0*/  @!P2 BRA `(.L_x_91) ;  /* 0x0000005800c0a947 */ /* 0x008fee0003800000 */
.L_x_204:
[----:B------:R-:W-:Y:S01]  /*4bf0*/  @!P4 R2UR UR8, R2 ;  /* 0x000000000208c2ca */ /* 0x000fe200000e0000 */
[----:B------:R-:W-:Y:S01]  /*4c00*/  VOTEU.ALL UP1, P4 ;  /* 0x0000000000ff7886 */ /* 0x000fe20002020000 */
[----:B------:R-:W-:Y:S01]  /*4c10*/  @!P4 R2UR UR9, R8 ;  /* 0x000000000809c2ca */ /* 0x000fe200000e0000 */
[----:B-1----:R-:W-:Y:S01]  /*4c20*/  @!P4 IMAD.MOV.U32 R0, RZ, RZ, 0x1000 ;  /* 0x00001000ff00c424 */ /* 0x002fe200078e00ff */
[----:B------:R-:W-:Y:S01]  /*4c30*/  UMOV UR10, 0x0 ;  /* 0x00000000000a7882 */ /* 0x000fe20000000000 */
[----:B------:R-:W-:Y:S01]  /*4c40*/  UMOV UR11, 0x10000000 ;  /* 0x10000000000b7882 */ /* 0x000fe20000000000 */
[----:B------:R-:W-:Y:S01]  /*4c50*/  @!UP1 UIADD3 UR32, UPT, UPT, UR7, 0x400, URZ ;  /* 0x0000040007209890 */ /* 0x000fe2000fffe0ff */
[----:B------:R-:W-:Y:S06]  /*4c60*/  VOTEU.ALL UP1, P4 ;  /* 0x0000000000ff7886 */ /* 0x000fec0002020000 */
[----:B------:R-:W-:Y:S01]  /*4c70*/  IMAD.U32 R9, RZ, RZ, UR8 ;  /* 0x00000008ff097e24 */ /* 0x000fe2000f8e00ff */
[----:B------:R-:W-:Y:S01]  /*4c80*/  UPRMT UR8, UR37, 0x654, UR33 ;  /* 0x0000065425087896 */ /* 0x000fe20008000021 */
[----:B------:R-:W-:Y:S03]  /*4c90*/  IMAD.U32 R8, RZ, RZ, UR9 ;  /* 0x00000009ff087e24 */ /* 0x000fe6000f8e00ff */
[----:B------:R-:W-:Y:S02]  /*4ca0*/  @!P4 R2UR UR15, R9 ;  /* 0x00000000090fc2ca */ /* 0x000fe400000e0000 */
[----:B------:R-:W-:Y:S02]  /*4cb0*/  @!P4 R2UR UR14, R8 ;  /* 0x00000000080ec2ca */ /* 0x000fe400000e0000 */
[----:B------:R-:W-:Y:S05]  /*4cc0*/  @!P4 IADD3 R8, P0, PT, R30, 0x580, RZ ;  /* 0x000005801e08c810 */ /* 0x000fea0007f1e0ff */
[----:B------:R-:W-:Y:S06]  /*4cd0*/  @!P4 IMAD.X R2, RZ, RZ, R31, P0 ;  /* 0x000000ffff02c224 */ /* 0x000fec00000e061f */
[----:B------:R1:W-:Y:S01]  /*4ce0*/  @!UP1 UTMALDG.3D [UR32], [UR14], desc[UR10] ;  /* 0x00000a200e0095b4 */ /* 0x0003e20008011000 */
[----:B------:R1:W-:Y:S01]  /*4cf0*/  @!P4 SYNCS.ARRIVE.TRANS64.RED.A0TR RZ, [UR7+0x140], R0 ;  /* 0x00014000ffffc9a7 */ /* 0x0003e20008300407 */
[----:B------:R-:W-:Y:S01]  /*4d00*/  SYNCS.ARRIVE.TRANS64.RED.A1T0 RZ, [UR8], RZ ;  /* 0x000000ffffff79a7 */ /* 0x000fe20008100408 */
[----:B------:R-:W2:Y:S02]  /*4d10*/  SYNCS.PHASECHK.TRANS64.TRYWAIT P2, [UR7+0x168], R14 ;  /* 0x0001680eff0075a7 */ /* 0x000ea40008041107 */
[----:B-12---:R-:W-:Y:S05]  /*4d20*/  @!P2 BRA `(.L_x_92) ;  /* 0x000000580088a947 */ /* 0x006fea0003800000 */
.L_x_206:
[----:B------:R-:W-:Y:S01]  /*4d30*/  @!P4 R2UR UR8, R2 ;  /* 0x000000000208c2ca */ /* 0x000fe200000e0000 */
[----:B------:R-:W-:Y:S01]  /*4d40*/  VOTEU.ALL UP1, P4 ;  /* 0x0000000000ff7886 */ /* 0x000fe20002020000 */
[----:B------:R-:W-:Y:S01]  /*4d50*/  @!P4 R2UR UR9, R8 ;  /* 0x000000000809c2ca */ /* 0x000fe200000e0000 */
[----:B-1----:R-:W-:Y:S01]  /*4d60*/  @!P4 IMAD.MOV.U32 R0, RZ, RZ, 0x1000 ;  /* 0x00001000ff00c424 */ /* 0x002fe200078e00ff */
[----:B------:R-:W-:Y:S01]  /*4d70*/  UMOV UR10, 0x0 ;  /* 0x00000000000a7882 */ /* 0x000fe20000000000 */
[----:B------:R-:W-:Y:S01]  /*4d80*/  UMOV UR11, 0x10000000 ;  /* 0x10000000000b7882 */ /* 0x000fe20000000000 */
[----:B------:R-:W-:Y:S02]  /*4d90*/  @!UP1 UIADD3 UR26, UPT, UPT, UR34, 0x40, URZ ;  /* 0x00000040221a9890 */ /* 0x000fe4000fffe0ff */
[----:B------:R-:W-:Y:S01]  /*4da0*/  @!UP1 UIADD3 UR24, UPT, UPT, UR7, 0x1400, URZ ;  /* 0x0000140007189890 */ /* 0x000fe2000fffe0ff */
[----:B------:R-:W-:Y:S01]  /*4db0*/  VOTEU.ALL UP1, P4 ;  /* 0x0000000000ff7886 */ /* 0x000fe20002020000 */
[----:B------:R-:W-:Y:S01]  /*4dc0*/  UMOV UR27, UR35 ;  /* 0x00000023001b7c82 */ /* 0x000fe20008000000 */
[----:B------:R-:W-:Y:S02]  /*4dd0*/  UMOV UR28, UR36 ;  /* 0x00000024001c7c82 */ /* 0x000fe40008000000 */
        /* <DEDUP_REMOVED lines=12> */
.L_x_208:
[----:B------:R-:W2:Y:S01]  /*4ea0*/  LDC.64 R12, c[0x0][0xb18] ;  /* 0x0002c600ff0c7b82 */ /* 0x000ea20000000a00 */
[----:B------:R-:W-:Y:S01]  /*4eb0*/  @!P4 R2UR UR8, R2 ;  /* 0x000000000208c2ca */ /* 0x000fe200000e0000 */
[----:B------:R-:W-:Y:S01]  /*4ec0*/  VOTEU.ALL UP1, P4 ;  /* 0x0000000000ff7886 */ /* 0x000fe20002020000 */
[----:B------:R-:W-:Y:S01]  /*4ed0*/  @!P4 R2UR UR9, R8 ;  /* 0x000000000809c2ca */ /* 0x000fe200000e0000 */
[----:B-1----:R-:W-:Y:S01]  /*4ee0*/  @!P4 IMAD.MOV.U32 R0, RZ, RZ, 0x1000 ;  /* 0x00001000ff00c424 */ /* 0x002fe200078e00ff */
[----:B------:R-:W-:Y:S03]  /*4ef0*/  UMOV UR10, 0x0 ;  /* 0x00000000000a7882 */ /* 0x000fe60000000000 */
[----:B------:R-:W1:Y:S01]  /*4f00*/  @!P1 LDC R2, c[0x0][0xb0c] ;  /* 0x0002c300ff029b82 */ /* 0x000e620000000800 */
[----:B------:R-:W-:Y:S01]  /*4f10*/  @!UP1 UIADD3 UR18, UPT, UPT, UR34, 0x80, URZ ;  /* 0x0000008022129890 */ /* 0x000fe2000fffe0ff */
[----:B------:R-:W-:Y:S01]  /*4f20*/  @P3 SHF.R.U32.HI R26, RZ, 0x10, R21 ;  /* 0x00000010ff1a3819 */ /* 0x000fe20000011615 */
[----:B------:R-:W-:Y:S01]  /*4f30*/  @!UP1 UIADD3 UR16, UPT, UPT, UR7, 0x2400, URZ ;  /* 0x0000240007109890 */ /* 0x000fe2000fffe0ff */
[----:B------:R-:W-:Y:S01]  /*4f40*/  VIADD R28, R28, 0x1 ;  /* 0x000000011c1c7836 */ /* 0x000fe20000000000 */
[----:B------:R-:W-:Y:S01]  /*4f50*/  VOTEU.ALL UP1, P4 ;  /* 0x0000000000ff7886 */ /* 0x000fe20002020000 */
[----:B------:R-:W-:Y:S01]  /*4f60*/  UMOV UR11, 0x10000000 ;  /* 0x10000000000b7882 */ /* 0x000fe20000000000 */
[----:B------:R-:W-:Y:S01]  /*4f70*/  UMOV UR19, UR35 ;  /* 0x0000002300137c82 */ /* 0x000fe20008000000 */
[----:B------:R-:W-:Y:S01]  /*4f80*/  IMAD.U32 R9, RZ, RZ, UR8 ;  /* 0x00000008ff097e24 */ /* 0x000fe2000f8e00ff */
[----:B------:R-:W-:Y:S01]  /*4f90*/  UMOV UR20, UR36 ;  /* 0x0000002400147c82 */ /* 0x000fe20008000000 */
[----:B------:R-:W-:Y:S01]  /*4fa0*/  IMAD.U32 R8, RZ, RZ, UR9 ;  /* 0x00000009ff087e24 */ /* 0x000fe2000f8e00ff */
[----:B------:R-:W-:Y:S02]  /*4fb0*/  UPRMT UR8, UR37, 0x654, UR17 ;  /* 0x0000065425087896 */ /* 0x000fe40008000011 */
[----:B------:R-:W-:Y:S02]  /*4fc0*/  @!P4 R2UR UR15, R9 ;  /* 0x00000000090fc2ca */ /* 0x000fe400000e0000 */
[----:B------:R-:W-:Y:S02]  /*4fd0*/  @!P4 R2UR UR14, R8 ;  /* 0x00000000080ec2ca */ /* 0x000fe400000e0000 */
[----:B------:R-:W3:Y:S11]  /*4fe0*/  LDC.64 R8, c[0x0][0xb10] ;  /* 0x0002c400ff087b82 */ /* 0x000ef60000000a00 */
[----:B------:R1:W-:Y:S01]  /*4ff0*/  @!UP1 UTMALDG.3D [UR16], [UR14], desc[UR10] ;  /* 0x00000a100e0095b4 */ /* 0x0003e20008011000 */
[----:B------:R5:W-:Y:S01]  /*5000*/  @!P4 SYNCS.ARRIVE.TRANS64.RED.A0TR RZ, [UR7+0x150], R0 ;  /* 0x00015000ffffc9a7 */ /* 0x000be20008300407 */
[C---:B---3--:R-:W-:Y:S01]  /*5010*/  @!P1 IMAD.HI.U32 R8, R11.reuse, R8, RZ ;  /* 0x000000080b089227 */ /* 0x048fe200078e00ff */
[----:B--2---:R-:W-:Y:S02]  /*5020*/  @!P1 ISETP.NE.AND P0, PT, R12, 0x1, PT ;  /* 0x000000010c00980c */ /* 0x004fe40003f05270 */
[----:B-1----:R-:W-:Y:S01]  /*5030*/  @!P1 ISETP.NE.AND P2, PT, R2, 0x1, PT ;  /* 0x000000010200980c */ /* 0x002fe20003f45270 */
[----:B------:R-:W-:Y:S01]  /*5040*/  SYNCS.ARRIVE.TRANS64.RED.A1T0 RZ, [UR8], RZ ;  /* 0x000000ffffff79a7 */ /* 0x000fe20008100408 */
[C---:B------:R-:W-:Y:S01]  /*5050*/  @!P1 IMAD.HI.U32 R13, R10.reuse, R13, RZ ;  /* 0x0000000d0a0d9227 */ /* 0x040fe200078e00ff */
[----:B------:R-:W-:Y:S04]  /*5060*/  @!P1 SHF.R.U32.HI R8, RZ, R9, R8 ;  /* 0x00000009ff089219 */ /* 0x000fe80000011608 */
[----:B------:R-:W-:Y:S01]  /*5070*/  @!P1 SEL R8, R11, R8, !P2 ;  /* 0x000000080b089207 */ /* 0x000fe20005000000 */
[----:B------:R-:W1:Y:S01]  /*5080*/  SYNCS.PHASECHK.TRANS64.TRYWAIT P5, [UR7+0x178], R14 ;  /* 0x0001780eff0075a7 */ /* 0x000e6200080a1107 */
[----:B-----5:R-:W2:Y:S02]  /*5090*/  @!P1 LDC R0, c[0x0][0xb20] ;  /* 0x0002c800ff009b82 */ /* 0x020ea40000000800 */
[----:B--2---:R-:W-:Y:S04]  /*50a0*/  @!P1 SHF.R.U32.HI R0, RZ, R0, R13 ;  /* 0x00000000ff009219 */ /* 0x004fe8000001160d */
[----:B------:R-:W-:Y:S05]  /*50b0*/  @!P1 SEL R9, R10, R0, !P0 ;  /* 0x000000000a099207 */ /* 0x000fea0004000000 */
[----:B------:R-:W-:Y:S02]  /*50c0*/  @!P1 IMAD.IADD R0, R9, 0x1, -R8 ;  /* 0x0000000109009824 */ /* 0x000fe400078e0a08 */
[----:B------:R-:W-:Y:S02]  /*50d0*/  @!P1 IMAD.IADD R8, R8, 0x1, -R9 ;  /* 0x0000000108089824 */ /* 0x000fe400078e0a09 */
[----:B------:R-:W-:Y:S02]  /*50e0*/  @!P1 IMAD R11, R0, R2, R11 ;  /* 0x00000002000b9224 */ /* 0x000fe400078e020b */
[----:B------:R-:W-:Y:S01]  /*50f0*/  @!P1 IMAD R10, R8, R12, R10 ;  /* 0x0000000c080a9224 */ /* 0x000fe200078e020a */
[----:B-1----:R-:W-:Y:S06]  /*5100*/  @!P5 BRA `(.L_x_94) ;  /* 0x0000005400c0d947 */ /* 0x002fec0003800000 */
.L_x_210:
[----:B------:R-:W-:Y:S01]  /*5110*/  @!P4 IADD3 R2, P0, PT, R30, 0x580, RZ ;  /* 0x000005801e02c810 */ /* 0x000fe20007f1e0ff */
[----:B------:R-:W-:Y:S01]  /*5120*/  VOTEU.ALL UP1, P4 ;  /* 0x0000000000ff7886 */ /* 0x000fe20002020000 */
[----:B------:R-:W-:Y:S01]  /*5130*/  UMOV UR18, 0x0 ;  /* 0x0000000000127882 */ /* 0x000fe20000000000 */
[----:B------:R-:W-:Y:S01]  /*5140*/  UMOV UR19, 0x10000000 ;  /* 0x1000000000137882 */ /* 0x000fe20000000000 */
[----:B------:R-:W-:Y:S01]  /*5150*/  @!P4 R2UR UR9, R2 ;  /* 0x000000000209c2ca */ /* 0x000fe200000e0000 */
[----:B-1----:R-:W-:Y:S01]  /*5160*/  @!P4 IMAD.X R0, RZ, RZ, R31, P0 ;  /* 0x000000ffff00c224 */ /* 0x002fe200000e061f */
[----:B------:R-:W-:Y:S01]  /*5170*/  @!UP1 UIADD3 UR10, UPT, UPT, UR34, 0xc0, URZ ;  /* 0x000000c0220a9890 */ /* 0x000fe2000fffe0ff */
[----:B------:R-:W-:Y:S01]  /*5180*/  ISETP.NE.AND P0, PT, R28, 0x2, PT ;  /* 0x000000021c00780c */ /* 0x000fe20003f05270 */
[----:B------:R-:W-:Y:S01]  /*5190*/  UMOV UR11, UR35 ;  /* 0x00000023000b7c82 */ /* 0x000fe20008000000 */
[----:B------:R-:W-:Y:S01]  /*51a0*/  UMOV UR12, UR36 ;  /* 0x00000024000c7c82 */ /* 0x000fe20008000000 */
[----:B------:R-:W-:Y:S01]  /*51b0*/  @!P4 R2UR UR8, R0 ;  /* 0x000000000008c2ca */ /* 0x000fe200000e0000 */
[----:B------:R-:W-:Y:S01]  /*51c0*/  IMAD.IADD R14, R10, 0x1, R94 ;  /* 0x000000010a0e7824 */ /* 0x000fe200078e025e */
[----:B------:R-:W-:Y:S01]  /*51d0*/  @P3 R2UR UR36, R26 ;  /* 0x000000001a2432ca */ /* 0x000fe200000e0000 */
[----:B------:R-:W-:Y:S01]  /*51e0*/  IMAD.IADD R15, R11, 0x1, R95 ;  /* 0x000000010b0f7824 */ /* 0x000fe200078e025f */
[----:B------:R-:W-:Y:S02]  /*51f0*/  SEL R0, RZ, 0x1, P0 ;  /* 0x00000001ff007807 */ /* 0x000fe40000000000 */
[----:B------:R-:W-:Y:S01]  /*5200*/  LOP3.LUT R29, R29, 0x1, RZ, 0x3c, !PT ;  /* 0x000000011d1d7812 */ /* 0x000fe200078e3cff */
[----:B------:R-:W-:Y:S01]  /*5210*/  IMAD.U32 R8, RZ, RZ, UR9 ;  /* 0x00000009ff087e24 */ /* 0x000fe2000f8e00ff */
[----:B------:R-:W-:Y:S01]  /*5220*/  @!UP1 UIADD3 UR9, UPT, UPT, UR7, 0x158, URZ ;  /* 0x0000015807099890 */ /* 0x000fe2000fffe0ff */
[----:B------:R-:W-:Y:S02]  /*5230*/  LOP3.LUT R27, R27, R0, RZ, 0x3c, !PT ;  /* 0x000000001b1b7212 */ /* 0x000fe400078e3cff */
[----:B------:R-:W-:Y:S02]  /*5240*/  SEL R28, R28, RZ, P0 ;  /* 0x000000ff1c1c7207 */ /* 0x000fe40000000000 */
[----:B------:R-:W-:Y:S01]  /*5250*/  IMAD.U32 R9, RZ, RZ, UR8 ;  /* 0x00000008ff097e24 */ /* 0x000fe2000f8e00ff */
[----:B------:R-:W-:Y:S01]  /*5260*/  @!P4 R2UR UR14, R8 ;  /* 0x00000000080ec2ca */ /* 0x000fe200000e0000 */
[----:B------:R-:W-:Y:S01]  /*5270*/  @!UP1 UIADD3 UR8, UPT, UPT, UR7, 0x3400, URZ ;  /* 0x0000340007089890 */ /* 0x000fe2000fffe0ff */
[----:B------:R-:W-:Y:S02]  /*5280*/  VOTEU.ALL UP1, P4 ;  /* 0x0000000000ff7886 */ /* 0x000fe40002020000 */
[----:B------:R-:W-:Y:S11]  /*5290*/  @!P4 R2UR UR15, R9 ;  /* 0x00000000090fc2ca */ /* 0x000ff600000e0000 */
[----:B------:R-:W-:Y:S02]  /*52a0*/  @!UPT UIADD3 URZ, UPT, UPT, URZ, URZ, URZ ;  /* 0x000000fffffff290 */ /* 0x000fe4000fffe0ff */
[----:B------:R2:W-:Y:S01]  /*52b0*/  @!UP1 UTMALDG.3D [UR8], [UR14], desc[UR18] ;  /* 0x000012080e0095b4 */ /* 0x0005e20008011000 */
[----:B------:R2:W-:Y:S01]  /*52c0*/  @!P4 SYNCS.ARRIVE.TRANS64.RED.A0TR RZ, [UR7+0x158], R25 ;  /* 0x00015819ffffc9a7 */ /* 0x0005e20008300407 */
[----:B------:R-:W-:Y:S01]  /*52d0*/  UPLOP3.LUT UP1, UPT, UPT, UPT, UPT, 0x80, 0x8 ;  /* 0x000000000008789c */ /* 0x000fe20003f2f070 */
[----:B------:R-:W-:Y:S01]  /*52e0*/  SYNCS.ARRIVE.TRANS64.RED.A1T0 RZ, [UR13], RZ ;  /* 0x000000ffffff79a7 */ /* 0x000fe2000810040d */
[----:B------:R-:W-:Y:S09]  /*52f0*/  @P3 BRA `(.L_x_95) ;  /* 0xfffffff000a03947 */ /* 0x000ff2000383ffff */
[----:B------:R-:W-:-:S04]  /*5300*/  SHF.L.U32 R2, R29, 0x1f, RZ ;  /* 0x0000001f1d027819 */ /* 0x000fc800000006ff */
[----:B------:R-:W1:Y:S02]  /*5310*/  SYNCS.PHASECHK.TRANS64.TRYWAIT P0, [UR7+0x160], R2 ;  /* 0x00016002ff0075a7 */ /* 0x000e640008001107 */
[----:B-1----:R-:W-:Y:S05]  /*5320*/  @!P0 BRA `(.L_x_96) ;  /* 0x0000005400508947 */ /* 0x002fea0003800000 */
.L_x_212:
[----:B------:R-:W3:Y:S02]  /*5330*/  SYNCS.PHASECHK.TRANS64.TRYWAIT P0, [UR7+0x168], R2 ;  /* 0x00016802ff0075a7 */ /* 0x000ee40008001107 */
[----:B---3--:R-:W-:Y:S05]  /*5340*/  @!P0 BRA `(.L_x_97) ;  /* 0x0000005400608947 */ /* 0x008fea0003800000 */
.L_x_214:
[----:B------:R-:W3:Y:S02]  /*5350*/  SYNCS.PHASECHK.TRANS64.TRYWAIT P0, [UR7+0x170], R2 ;  /* 0x00017002ff0075a7 */ /* 0x000ee40008001107 */
[----:B---3--:R-:W-:Y:S05]  /*5360*/  @!P0 BRA `(.L_x_98) ;  /* 0x0000005400708947 */ /* 0x008fea0003800000 */
.L_x_216:
[----:B-1----:R-:W-:-:S07]  /*5370*/  MOV R0, UR7 ;  /* 0x0000000700007c02 */ /* 0x002fce0008000f00 */
.L_x_99:
[----:B-1----:R-:W-:-:S04]  /*5380*/  SHF.L.U32 R2, R29, 0x1f, RZ ;  /* 0x0000001f1d027819 */ /* 0x002fc800000006ff */
[----:B------:R1:W3:Y:S03]  /*5390*/  SYNCS.PHASECHK.TRANS64.TRYWAIT P0, [R0+URZ+0x178], R2 ;  /* 0x00017802000075a7 */ /* 0x0002e600080011ff */
[----:B---3--:R-:W-:Y:S05]  /*53a0*/  @!P0 NANOSLEEP.SYNCS 0x989680 ;  /* 0x009896800000895d */ /* 0x008fea0003900000 */
[----:B------:R-:W3:Y:S02]  /*53b0*/  @!P0 SYNCS.PHASECHK.TRANS64 P0, [R0+URZ+0x178], R2 ;  /* 0x00017802000085a7 */ /* 0x000ee400080010ff */
[----:B--23--:R-:W-:Y:S05]  /*53c0*/  @P0 EXIT ;  /* 0x000000000000094d */ /* 0x00cfea0003800000 */
[----:B------:R-:W-:Y:S05]  /*53d0*/  BRA `(.L_x_99) ;  /* 0xfffffffc00e87947 */ /* 0x000fea000383ffff */
.L_x_84:
[----:B------:R-:W-:-:S06]  /*53e0*/  UISETP.GE.AND UP1, UPT, UR8, 0x4, UPT ;  /* 0x000000040800788c */ /* 0x000fcc000bf26270 */
[----:B------:R-:W-:-:S13]  /*53f0*/  PLOP3.LUT P0, PT, PT, PT, UP1, 0x80, 0x8 ;  /* 0x000000000008781c */ /* 0x000fda0003f0f018 */
[----:B------:R-:W-:Y:S05]  /*5400*/  @!P0 EXIT ;  /* 0x000000000000894d */ /* 0x000fea0003800000 */
[----:B------:R-:W-:Y:S01]  /*5410*/  BAR.SYNC.DEFER_BLOCKING 0x6, 0xa0 ;  /* 0x0182800000007b1d */ /* 0x000fe20000010000 */
[C---:B------:R-:W-:Y:S01]  /*5420*/  IMAD.SHL.U32 R3, R108.reuse, 0x40, RZ ;  /* 0x000000406c037824 */ /* 0x040fe200078e00ff */
[C---:B------:R-:W-:Y:S01]  /*5430*/  LOP3.LUT R110, R108.reuse, 0x60, RZ, 0xc0, !PT ;  /* 0x000000606c6e7812 */ /* 0x040fe200078ec0ff */
[C---:B------:R-:W-:Y:S01]  /*5440*/  IMAD.SHL.U32 R100, R108.reuse, 0x20, RZ ;  /* 0x000000206c647824 */ /* 0x040fe200078e00ff */
[----:B------:R-:W-:Y:S01]  /*5450*/  CS2R R106, SRZ ;  /* 0x00000000006a7805 */ /* 0x000fe2000001ff00 */
[C---:B------:R-:W-:Y:S01]  /*5460*/  IMAD.SHL.U32 R4, R108.reuse, 0x2, RZ ;  /* 0x000000026c047824 */ /* 0x040fe200078e00ff */
[----:B------:R-:W-:Y:S02]  /*5470*/  UMOV UR49, 0x400 ;  /* 0x0000040000317882 */ /* 0x000fe40000000000 */
[----:B------:R-:W1:Y:S01]  /*5480*/  LDC R99, c[0x0][0x370] ;  /* 0x0000dc00ff637b82 */ /* 0x000e620000000800 */
[----:B------:R-:W-:Y:S01]  /*5490*/  ULEA UR49, UR37, UR49, 0x18 ;  /* 0x0000003125317291 */ /* 0x000fe2000f8ec0ff */
[----:B------:R-:W-:Y:S01]  /*54a0*/  LOP3.LUT R2, R3, 0x180, RZ, 0xc0, !PT ;  /* 0x0000018003027812 */ /* 0x000fe200078ec0ff */
[----:B------:R-:W-:Y:S01]  /*54b0*/  IMAD.U32 R46, R108, 0x10000, RZ ;  /* 0x000100006c2e7824 */ /* 0x000fe200078e00ff */
[----:B------:R-:W-:Y:S01]  /*54c0*/  LOP3.LUT R100, R100, 0xc00, RZ, 0xc0, !PT ;  /* 0x00000c0064647812 */ /* 0x000fe200078ec0ff */
[----:B------:R-:W-:Y:S01]  /*54d0*/  UIADD3 UR4, UPT, UPT, UR49, 0x4400, URZ ;  /* 0x0000440031047890 */ /* 0x000fe2000fffe0ff */
[----:B------:R-:W-:Y:S01]  /*54e0*/  LOP3.LUT R4, R2, 0x20, R4, 0xf8, !PT ;  /* 0x0000002002047812 */ /* 0x000fe200078ef804 */
[----:B------:R-:W-:Y:S01]  /*54f0*/  IMAD.SHL.U32 R2, R108, 0x8, RZ ;  /* 0x000000086c027824 */ /* 0x000fe200078e00ff */
[----:B------:R-:W2:Y:S01]  /*5500*/  LDC R42, c[0x0][0xb0c] ;  /* 0x0002c300ff2a7b82 */ /* 0x000ea20000000800 */
[----:B------:R-:W-:Y:S01]  /*5510*/  LOP3.LUT R100, R100, 0x40, R3, 0xf8, !PT ;  /* 0x0000004064647812 */ /* 0x000fe200078ef803 */
[----:B------:R-:W-:Y:S01]  /*5520*/  IMAD.MOV.U32 R45, RZ, RZ, RZ ;  /* 0x000000ffff2d7224 */ /* 0x000fe200078e00ff */
[----:B------:R-:W-:Y:S01]  /*5530*/  LOP3.LUT R46, R46, 0x600000, RZ, 0xc0, !PT ;  /* 0x006000002e2e7812 */ /* 0x000fe200078ec0ff */
[----:B------:R-:W-:Y:S01]  /*5540*/  IMAD.MOV.U32 R112, RZ, RZ, RZ ;  /* 0x000000ffff707224 */ /* 0x000fe200078e00ff */
[----:B------:R-:W-:-:S02]  /*5550*/  LOP3.LUT R108, R108, 0x2, RZ, 0xc0, !PT ;  /* 0x000000026c6c7812 */ /* 0x000fc400078ec0ff */
[----:B------:R-:W-:Y:S02]  /*5560*/  CS2R R104, SRZ ;  /* 0x0000000000687805 */ /* 0x000fe4000001ff00 */
[----:B------:R-:W-:Y:S01]  /*5570*/  LOP3.LUT R2, R4, 0x30, R2, 0x78, !PT ;  /* 0x0000003004027812 */ /* 0x000fe200078e7802 */
[----:B------:R-:W4:Y:S01]  /*5580*/  LDC R97, c[0x0][0xb20] ;  /* 0x0002c800ff617b82 */ /* 0x000f220000000800 */
[----:B------:R-:W3:Y:S01]  /*5590*/  LDS R0, [UR49+0x240] ;  /* 0x00024031ff007984 */ /* 0x000ee20008000800 */
[----:B------:R-:W-:Y:S01]  /*55a0*/  LOP3.LUT R100, R100, 0x200, R3, 0xf8, !PT ;  /* 0x0000020064647812 */ /* 0x000fe200078ef803 */
[----:B------:R-:W-:Y:S01]  /*55b0*/  IMAD.MOV R102, RZ, RZ, -R108 ;  /* 0x000000ffff667224 */ /* 0x000fe200078e0a6c */
[----:B------:R-:W1:Y:S01]  /*55c0*/  LDCU.64 UR52, c[0x0][0x348] ;  /* 0x00006900ff3477ac */ /* 0x000e620008000a00 */
[----:B------:R-:W-:Y:S01]  /*55d0*/  IMAD.U32 R109, RZ, RZ, UR4 ;  /* 0x00000004ff6d7e24 */ /* 0x000fe2000f8e00ff */
[----:B------:R-:W-:Y:S02]  /*55e0*/  LOP3.LUT R100, R100, R2, RZ, 0xfc, !PT ;  /* 0x0000000264647212 */ /* 0x000fe400078efcff */
[----:B------:R-:W1:Y:S01]  /*55f0*/  LDC R41, c[0x0][0xb30] ;  /* 0x0002cc00ff297b82 */ /* 0x000e620000000800 */
[----:B------:R-:W1:Y:S01]  /*5600*/  LDCU.64 UR38, c[0x0][0x888] ;  /* 0x00011100ff2677ac */ /* 0x000e620008000a00 */
[----:B------:R-:W1:Y:S06]  /*5610*/  LDCU.64 UR44, c[0x0][0x890] ;  /* 0x00011200ff2c77ac */ /* 0x000e6c0008000a00 */
[----:B------:R-:W1:Y:S01]  /*5620*/  LDC.64 R92, c[0x0][0xb10] ;  /* 0x0002c400ff5c7b82 */ /* 0x000e620000000a00 */
[----:B------:R-:W-:-:S07]  /*5630*/  UIADD3 UR48, UPT, UPT, UR49, 0x400, URZ ;  /* 0x0000040031307890 */ /* 0x000fce000fffe0ff */
[----:B------:R-:W1:Y:S08]  /*5640*/  LDC.64 R38, c[0x0][0xb18] ;  /* 0x0002c600ff267b82 */ /* 0x000e700000000a00 */
[----:B------:R-:W1:Y:S08]  /*5650*/  LDC.64 R36, c[0x0][0xb28] ;  /* 0x0002ca00ff247b82 */ /* 0x000e700000000a00 */
[----:B------:R-:W1:Y:S01]  /*5660*/  LDC.64 R90, c[0x0][0x8b0] ;  /* 0x00022c00ff5a7b82 */ /* 0x000e620000000a00 */
[----:B---3--:R-:W-:-:S07]  /*5670*/  IMAD.IADD R46, R0, 0x1, R46 ;  /* 0x00000001002e7824 */ /* 0x008fce00078e022e */
[----:B------:R-:W3:Y:S08]  /*5680*/  LDC.64 R88, c[0x0][0x8a8] ;  /* 0x00022a00ff587b82 */ /* 0x000ef00000000a00 */
[----:B--2-4-:R-:W1:Y:S02]  /*5690*/  LDC R98, c[0x0][0x374] ;  /* 0x0000dd00ff627b82 */ /* 0x014e640000000800 */
.L_x_141:
[----:B------:R-:W-:Y:S02]  /*56a0*/  LEA R0, R112, UR49, 0x3 ;  /* 0x0000003170007c11 */ /* 0x000fe4000f8e18ff */
[----:B------:R-:W-:Y:S02]  /*56b0*/  SHF.L.U32 R2, R106, 0x1f, RZ ;  /* 0x0000001f6a027819 */ /* 0x000fe400000006ff */
[----:B------:R-:W-:Y:S02]  /*56c0*/  LEA R16, R112, UR49, 0x4 ;  /* 0x0000003170107c11 */ /* 0x000fe4000f8e20ff */
[----:B------:R-:W2:Y:S02]  /*56d0*/  SYNCS.PHASECHK.TRANS64.TRYWAIT P0, [R0+URZ+0x190], R2 ;  /* 0x00019002000075a7 */ /* 0x000ea400080011ff */
[----:B-12---:R-:W-:Y:S05]  /*56e0*/  @!P0 BRA `(.L_x_100) ;  /* 0x0000005000a88947 */ /* 0x006fea0003800000 */
.L_x_217:
[----:B------:R-:W4:Y:S01]  /*56f0*/  LDC.64 R10, c[0x0][0xb10] ;  /* 0x0002c400ff0a7b82 */ /* 0x000f220000000a00 */
[----:B------:R-:W3:Y:S01]  /*5700*/  LDS.128 R16, [R16+0x220] ;  /* 0x0002200010107984 */ /* 0x000ee20000000c00 */
[----:B-1----:R-:W-:Y:S01]  /*5710*/  ISETP.NE.AND P1, PT, R41, 0x1, PT ;  /* 0x000000012900780c */ /* 0x002fe20003f25270 */
[----:B--2---:R-:W-:Y:S01]  /*5720*/  VIADD R0, R0, 0x1a0 ;  /* 0x000001a000007836 */ /* 0x004fe20000000000 */
[----:B------:R-:W-:Y:S04]  /*5730*/  ISETP.GE.AND P0, PT, R40, 0x1, PT ;  /* 0x000000012800780c */ /* 0x000fe80003f06270 */
[----:B------:R-:W1:Y:S01]  /*5740*/  LDC.64 R8, c[0x0][0xb18] ;  /* 0x0002c600ff087b82 */ /* 0x000e620000000a00 */
[----:B------:R-:W-:Y:S01]  /*5750*/  PRMT R0, RZ, 0x654, R0 ;  /* 0x00000654ff007816 */ /* 0x000fe20000000000 */
[----:B------:R-:W-:Y:S01]  /*5760*/  @!PT LDS RZ, [RZ] ;  /* 0x00000000fffff984 */ /* 0x000fe20000000800 */
[----:B------:R-:W-:Y:S01]  /*5770*/  @!PT LDS RZ, [RZ] ;  /* 0x00000000fffff984 */ /* 0x000fe20000000800 */
[----:B------:R-:W-:Y:S01]  /*5780*/  @!PT LDS RZ, [RZ] ;  /* 0x00000000fffff984 */ /* 0x000fe20000000800 */
[----:B------:R-:W-:Y:S01]  /*5790*/  @!PT LDS RZ, [RZ] ;  /* 0x00000000fffff984 */ /* 0x000fe20000000800 */
[----:B------:R2:W-:Y:S06]  /*57a0*/  MEMBAR.ALL.CTA ;  /* 0x0000000000007992 */ /* 0x0005ec0000008000 */
[----:B--2---:R-:W2:Y:S01]  /*57b0*/  FENCE.VIEW.ASYNC.S ;  /* 0x00000000000073c6 */ /* 0x004ea20000000000 */
[----:B------:R-:W1:Y:S08]  /*57c0*/  @!P1 LDC R12, c[0x0][0xb20] ;  /* 0x0002c800ff0c9b82 */ /* 0x000e700000000800 */
[----:B------:R-:W1:Y:S01]  /*57d0*/  @!P1 LDC R7, c[0x0][0xb0c] ;  /* 0x0002c300ff079b82 */ /* 0x000e620000000800 */
[----:B--2---:R2:W-:Y:S01]  /*57e0*/  SYNCS.ARRIVE.TRANS64.RED.A1T0 RZ, [R0+URZ], RZ ;  /* 0x000000ff00ff79a7 */ /* 0x0045e200081004ff */
[----:B---3--:R-:W-:Y:S04]  /*57f0*/  LOP3.LUT P4, RZ, R18, 0x1, RZ, 0xc0, !PT ;  /* 0x0000000112ff7812 */ /* 0x008fe8000788c0ff */
[----:B------:R-:W-:Y:S09]  /*5800*/  P2R R111, PR, RZ, 0x10 ;  /* 0x00000010ff6f7803 */ /* 0x000ff20000000000 */
[----:B------:R-:W-:Y:S02]  /*5810*/  @P4 MOV R44, R16 ;  /* 0x00000010002c4202 */ /* 0x000fe40000000f00 */
[----:B------:R-:W-:Y:S01]  /*5820*/  @P4 LOP3.LUT R43, R17, 0xffff, RZ, 0xc0, !PT ;  /* 0x0000ffff112b4812 */ /* 0x000fe200078ec0ff */
[----:B--2-4-:R-:W-:Y:S06]  /*5830*/  @!P0 BRA `(.L_x_101) ;  /* 0x0000000000a48947 */ /* 0x014fec0003800000 */
[----:B------:R-:W-:Y:S01]  /*5840*/  IMAD.HI.U32 R0, R98, R39, RZ ;  /* 0x0000002762007227 */ /* 0x000fe200078e00ff */
[----:B------:R-:W-:Y:S02]  /*5850*/  ISETP.NE.AND P0, PT, R38, 0x1, PT ;  /* 0x000000012600780c */ /* 0x000fe40003f05270 */
[----:B------:R-:W-:Y:S01]  /*5860*/  ISETP.NE.AND P2, PT, R40, 0x1, PT ;  /* 0x000000012800780c */ /* 0x000fe20003f45270 */
[----:B------:R-:W-:Y:S01]  /*5870*/  IMAD.HI.U32 R4, R99, R92, RZ ;  /* 0x0000005c63047227 */ /* 0x000fe200078e00ff */
[----:B------:R-:W-:Y:S02]  /*5880*/  SHF.R.U32.HI R0, RZ, R97, R0 ;  /* 0x00000061ff007219 */ /* 0x000fe40000011600 */
[----:B------:R-:W-:Y:S01]  /*5890*/  ISETP.NE.AND P3, PT, R42, 0x1, PT ;  /* 0x000000012a00780c */ /* 0x000fe20003f65270 */
[----:B------:R-:W-:Y:S01]  /*58a0*/  IMAD.HI.U32 R6, R43, R39, RZ ;  /* 0x000000272b067227 */ /* 0x000fe200078e00ff */
[-C--:B------:R-:W-:Y:S02]  /*58b0*/  SHF.R.U32.HI R4, RZ, R93.reuse, R4 ;  /* 0x0000005dff047219 */ /* 0x080fe40000011604 */
[----:B------:R-:W-:Y:S01]  /*58c0*/  SEL R0, R98, R0, !P0 ;  /* 0x0000000062007207 */ /* 0x000fe20004000000 */
[----:B------:R-:W-:Y:S01]  /*58d0*/  IMAD.HI.U32 R5, R44, R92, RZ ;  /* 0x0000005c2c057227 */ /* 0x000fe200078e00ff */
[----:B------:R-:W-:Y:S03]  /*58e0*/  SEL R4, R99, R4, !P3 ;  /* 0x0000000463047207 */ /* 0x000fe60005800000 */
[-C--:B------:R-:W-:Y:S01]  /*58f0*/  IMAD.HI.U32 R3, R0, R36.reuse, RZ ;  /* 0x0000002400037227 */ /* 0x080fe200078e00ff */
[----:B------:R-:W-:Y:S03]  /*5900*/  SHF.R.U32.HI R5, RZ, R93, R5 ;  /* 0x0000005dff057219 */ /* 0x000fe60000011605 */
[----:B------:R-:W-:Y:S01]  /*5910*/  IMAD.HI.U32 R2, R4, R36, RZ ;  /* 0x0000002404027227 */ /* 0x000fe200078e00ff */
[----:B------:R-:W-:Y:S02]  /*5920*/  @P2 SHF.R.U32.HI R0, RZ, R37, R3 ;  /* 0x00000025ff002219 */ /* 0x000fe40000011603 */
[----:B------:R-:W-:Y:S02]  /*5930*/  SHF.R.U32.HI R3, RZ, R97, R6 ;  /* 0x00000061ff037219 */ /* 0x000fe40000011606 */
[----:B------:R-:W-:Y:S01]  /*5940*/  @P2 SHF.R.U32.HI R4, RZ, R37, R2 ;  /* 0x00000025ff042219 */ /* 0x000fe20000011602 */
[----:B------:R-:W-:Y:S01]  /*5950*/  IMAD R0, R40, R0, RZ ;  /* 0x0000000028007224 */ /* 0x000fe200078e02ff */
[----:B------:R-:W-:Y:S02]  /*5960*/  SEL R3, R43, R3, !P0 ;  /* 0x000000032b037207 */ /* 0x000fe40004000000 */
[----:B------:R-:W-:Y:S01]  /*5970*/  SEL R2, R44, R5, !P3 ;  /* 0x000000052c027207 */ /* 0x000fe20005800000 */
[----:B------:R-:W-:Y:S01]  /*5980*/  IMAD R5, R40, R4, RZ ;  /* 0x0000000428057224 */ /* 0x000fe200078e02ff */
[C---:B------:R-:W-:Y:S01]  /*5990*/  ISETP.GE.AND P0, PT, R3.reuse, R0, PT ;  /* 0x000000000300720c */ /* 0x040fe20003f06270 */
[C---:B------:R-:W-:Y:S03]  /*59a0*/  IMAD.HI.U32 R0, R3.reuse, R36, RZ ;  /* 0x0000002403007227 */ /* 0x040fe600078e00ff */
[C---:B------:R-:W-:Y:S02]  /*59b0*/  ISETP.GE.OR P0, PT, R2.reuse, R5, P0 ;  /* 0x000000050200720c */ /* 0x040fe40000706670 */
[----:B------:R-:W-:Y:S04]  /*59c0*/  SHF.R.U32.HI R0, RZ, R37, R0 ;  /* 0x00000025ff007219 */ /* 0x000fe80000011600 */
[C---:B------:R-:W-:Y:S05]  /*59d0*/  SEL R6, R3.reuse, R0, !P2 ;  /* 0x0000000003067207 */ /* 0x040fea0005000000 */
        /* <DEDUP_REMOVED lines=14> */
[----:B------:R-:W-:Y:S07]  /*5ac0*/  IMAD R43, R3, R38, R43 ;  /* 0x00000026032b7224 */ /* 0x000fee00078e022b */
.L_x_101:
[----:B-1----:R-:W-:Y:S01]  /*5ad0*/  @!P1 ISETP.NE.AND P0, PT, R8, 0x1, PT ;  /* 0x000000010800980c */ /* 0x002fe20003f05270 */
[----:B------:R-:W-:Y:S01]  /*5ae0*/  @!P1 IMAD.HI.U32 R0, R44, R10, RZ ;  /* 0x0000000a2c009227 */ /* 0x000fe200078e00ff */
[----:B------:R-:W-:Y:S01]  /*5af0*/  @!P1 ISETP.NE.AND P2, PT, R7, 0x1, PT ;  /* 0x000000010700980c */ /* 0x000fe20003f45270 */
[----:B------:R-:W-:Y:S01]  /*5b00*/  ULOP3.LUT UP0, URZ, UR48, 0x1b0, URZ, 0xc0, !UPT ;  /* 0x000001b030ff7892 */ /* 0x000fe2000f80c0ff */
[----:B------:R-:W-:Y:S01]  /*5b10*/  R2UR UR42, R15 ;  /* 0x000000000f2a72ca */ /* 0x000fe200000e0000 */
[C---:B------:R-:W-:Y:S01]  /*5b20*/  @!P1 IMAD.HI.U32 R2, R43.reuse, R9, RZ ;  /* 0x000000092b029227 */ /* 0x040fe200078e00ff */
[----:B------:R-:W-:Y:S02]  /*5b30*/  @!P1 SHF.R.U32.HI R0, RZ, R11, R0 ;  /* 0x0000000bff009219 */ /* 0x000fe40000011600 */
[----:B------:R-:W-:Y:S01]  /*5b40*/  R2UR UR41, R14 ;  /* 0x000000000e2972ca */ /* 0x000fe200000e0000 */
[----:B------:R-:W-:Y:S01]  /*5b50*/  VIADD R112, R112, 0x1 ;  /* 0x0000000170707836 */ /* 0x000fe20000000000 */
[----:B------:R-:W-:Y:S02]  /*5b60*/  @!P1 SHF.R.U32.HI R2, RZ, R12, R2 ;  /* 0x0000000cff029219 */ /* 0x000fe40000011602 */
[----:B------:R-:W-:Y:S02]  /*5b70*/  @!P1 SEL R3, R44, R0, !P2 ;  /* 0x000000002c039207 */ /* 0x000fe40005000000 */
[----:B------:R-:W-:Y:S02]  /*5b80*/  @!P1 SEL R2, R43, R2, !P0 ;  /* 0x000000022b029207 */ /* 0x000fe40004000000 */
[----:B------:R-:W-:Y:S01]  /*5b90*/  @P4 SHF.R.U32.HI R103, RZ, 0x10, R17 ;  /* 0x00000010ff674819 */ /* 0x000fe20000011611 */
[----:B------:R-:W-:Y:S02]  /*5ba0*/  USHF.L.U32 UR42, UR42, 0x6, URZ ;  /* 0x000000062a2a7899 */ /* 0x000fe400080006ff */
[----:B------:R-:W-:Y:S02]  /*5bb0*/  @!P1 IMAD.IADD R0, R2, 0x1, -R3 ;  /* 0x0000000102009824 */ /* 0x000fe400078e0a03 */
[----:B------:R-:W-:Y:S01]  /*5bc0*/  @!P1 IMAD.IADD R2, R3, 0x1, -R2 ;  /* 0x0000000103029824 */ /* 0x000fe200078e0a02 */
[----:B------:R-:W-:Y:S01]  /*5bd0*/  USHF.L.U32 UR41, UR41, 0x8, URZ ;  /* 0x0000000829297899 */ /* 0x000fe200080006ff */
[----:B------:R-:W-:Y:S02]  /*5be0*/  @!P1 IMAD R44, R0, R7, R44 ;  /* 0x00000007002c9224 */ /* 0x000fe400078e022c */
[----:B------:R-:W-:Y:S01]  /*5bf0*/  @!P1 IMAD R43, R2, R8, R43 ;  /* 0x00000008022b9224 */ /* 0x000fe200078e022b */
[----:B------:R-:W-:Y:S08]  /*5c00*/  BRA.U !UP0, `(.L_x_102) ;  /* 0x0000000108407547 */ /* 0x000ff0000b800000 */
[----:B------:R-:W1:Y:S01]  /*5c10*/  LDCU.64 UR8, c[0x4][0x88] ;  /* 0x01001100ff0877ac */ /* 0x000e620008000a00 */
[----:B------:R-:W-:Y:S01]  /*5c20*/  MOV R3, 0x0 ;  /* 0x0000000000037802 */ /* 0x000fe20000000f00 */
[----:B------:R-:W-:Y:S02]  /*5c30*/  HFMA2 R12, -RZ, RZ, 0, 5.9604644775390625e-08 ;  /* 0x00000001ff0c7431 */ /* 0x000fe400000001ff */
[----:B------:R-:W-:Y:S02]  /*5c40*/  IMAD.MOV.U32 R8, RZ, RZ, 0x70 ;  /* 0x00000070ff087424 */ /* 0x000fe400078e00ff */
[----:B------:R-:W-:Y:S01]  /*5c50*/  IMAD.MOV.U32 R13, RZ, RZ, RZ ;  /* 0x000000ffff0d7224 */ /* 0x000fe200078e00ff */
[----:B------:R-:W2:Y:S01]  /*5c60*/  LDCU.64 UR6, c[0x4][0x90] ;  /* 0x01001200ff0677ac */ /* 0x000ea20008000a00 */
[----:B------:R-:W3:Y:S01]  /*5c70*/  LDC.64 R2, c[0x4][R3] ;  /* 0x0100000003027b82 */ /* 0x000ee20000000a00 */
[----:B------:R-:W4:Y:S01]  /*5c80*/  LDCU.64 UR4, c[0x4][0x8] ;  /* 0x01000100ff0477ac */ /* 0x000f220008000a00 */
[----:B-1----:R-:W-:Y:S01]  /*5c90*/  MOV R5, UR9 ;  /* 0x0000000900057c02 */ /* 0x002fe20008000f00 */
[----:B------:R-:W-:Y:S01]  /*5ca0*/  IMAD.U32 R4, RZ, RZ, UR8 ;  /* 0x00000008ff047e24 */ /* 0x000fe2000f8e00ff */
[----:B--2---:R-:W-:Y:S01]  /*5cb0*/  MOV R7, UR7 ;  /* 0x0000000700077c02 */ /* 0x004fe20008000f00 */
[----:B------:R-:W-:Y:S01]  /*5cc0*/  IMAD.U32 R6, RZ, RZ, UR6 ;  /* 0x00000006ff067e24 */ /* 0x000fe2000f8e00ff */
[----:B----4-:R-:W-:Y:S01]  /*5cd0*/  MOV R11, UR5 ;  /* 0x00000005000b7c02 */ /* 0x010fe20008000f00 */
[----:B------:R-:W-:Y:S02]  /*5ce0*/  IMAD.U32 R10, RZ, RZ, UR4 ;  /* 0x00000004ff0a7e24 */ /* 0x000fe4000f8e00ff */
[----:B------:R-:W-:Y:S07]  /*5cf0*/  LEPC R20, `(.L_x_102) ;  /* 0x000000001014794e */ /* 0x000fee0000000000 */
[----:B---3-5:R-:W-:Y:S05]  /*5d00*/  CALL.ABS.NOINC R2 ;  /* 0x0000000002007343 */ /* 0x028fea0003c00000 */
.L_x_102:
[----:B------:R-:W-:Y:S01]  /*5d10*/  LOP3.LUT P0, RZ, R109, 0x1b0, RZ, 0xc0, !PT ;  /* 0x000001b06dff7812 */ /* 0x000fe2000780c0ff */
[----:B------:R-:W-:Y:S11]  /*5d20*/  BSSY.RECONVERGENT B6, `(.L_x_103) ;  /* 0x0000013000067945 */ /* 0x000ff60003800200 */
[----:B------:R-:W-:Y:S01]  /*5d30*/  @!UPT UIADD3 URZ, UPT, UPT, URZ, URZ, URZ ;  /* 0x000000fffffff290 */ /* 0x000fe2000fffe0ff */
[----:B------:R-:W-:Y:S05]  /*5d40*/  @!P0 BRA `(.L_x_104) ;  /* 0x0000000000408947 */ /* 0x000fea0003800000 */
        /* <DEDUP_REMOVED lines=16> */
.L_x_104:
[----:B------:R-:W-:Y:S05]  /*5e50*/  BSYNC.RECONVERGENT B6 ;  /* 0x0000000000067941 */ /* 0x000fea0003800200 */
.L_x_103:
[----:B------:R-:W-:Y:S01]  /*5e60*/  ISETP.NE.U32.AND P4, PT, R90, RZ, PT ;  /* 0x000000ff5a00720c */ /* 0x000fe20003f85070 */
[----:B------:R-:W-:Y:S01]  /*5e70*/  UISETP.NE.AND UP2, UPT, UR50, URZ, UPT ;  /* 0x000000ff3200728c */ /* 0x000fe2000bf45270 */
[----:B------:R-:W-:Y:S01]  /*5e80*/  ISETP.NE.U32.AND P2, PT, RZ, UR38, PT ;  /* 0x00000026ff007c0c */ /* 0x000fe2000bf45070 */
[----:B------:R-:W-:Y:S01]  /*5e90*/  UISETP.NE.U32.AND UP1, UPT, UR44, URZ, UPT ;  /* 0x000000ff2c00728c */ /* 0x000fe2000bf25070 */
[----:B------:R-:W-:Y:S01]  /*5ea0*/  ISETP.NE.AND.EX P4, PT, R91, RZ, PT, P4 ;  /* 0x000000ff5b00720c */ /* 0x000fe20003f85340 */
[----:B------:R-:W-:Y:S01]  /*5eb0*/  UPLOP3.LUT UP0, UPT, UPT, UPT, UPT, 0x40, 0x4 ;  /* 0x000000000004789c */ /* 0x000fe20003f0e870 */
[----:B------:R-:W-:Y:S01]  /*5ec0*/  ISETP.NE.AND.EX P2, PT, RZ, UR39, PT, P2 ;  /* 0x00000027ff007c0c */ /* 0x000fe2000bf45320 */
[----:B------:R-:W-:Y:S01]  /*5ed0*/  UISETP.NE.AND.EX UP1, UPT, UR45, URZ, UPT, UP1 ;  /* 0x000000ff2d00728c */ /* 0x000fe2000bf25310 */
[----:B------:R-:W-:Y:S04]  /*5ee0*/  PLOP3.LUT P1, PT, PT, PT, UP2, 0x80, 0x8 ;  /* 0x000000000008781c */ /* 0x000fe80003f2f028 */
[----:B------:R-:W-:Y:S06]  /*5ef0*/  @UP2 UPLOP3.LUT UP0, UPT, UPT, UPT, UP1, 0x80, 0x8 ;  /* 0x000000000008289c */ /* 0x000fec0003f0f010 */
[----:B------:R-:W-:Y:S01]  /*5f00*/  PLOP3.LUT P0, PT, PT, PT, UP0, 0x80, 0x8 ;  /* 0x000000000008781c */ /* 0x000fe20003f0f008 */
[----:B------:R-:W-:Y:S01]  /*5f10*/  @!UPT UIADD3 URZ, UPT, UPT, URZ, URZ, URZ ;  /* 0x000000fffffff290 */ /* 0x000fe2000fffe0ff */
[----:B------:R-:W-:Y:S11]  /*5f20*/  BRA.U !UP1, `(.L_x_105) ;  /* 0x0000000109387547 */ /* 0x000ff6000b800000 */
[----:B------:R-:W-:Y:S01]  /*5f30*/  UISETP.NE.U32.AND UP0, UPT, UR38, URZ, UPT ;  /* 0x000000ff2600728c */ /* 0x000fe2000bf05070 */
[----:B------:R-:W-:Y:S02]  /*5f40*/  HFMA2 R0, -RZ, RZ, 0, 5.9604644775390625e-08 ;  /* 0x00000001ff007431 */ /* 0x000fe400000001ff */
[----:B------:R-:W-:Y:S01]  /*5f50*/  IMAD.MOV.U32 R96, RZ, RZ, 0x1 ;  /* 0x00000001ff607424 */ /* 0x000fe200078e00ff */
[----:B------:R-:W-:Y:S06]  /*5f60*/  UISETP.NE.AND.EX UP0, UPT, UR39, URZ, UPT, UP0 ;  /* 0x000000ff2700728c */ /* 0x000fec000bf05300 */
[----:B------:R-:W-:Y:S05]  /*5f70*/  PLOP3.LUT P3, PT, PT, PT, UP0, 0x80, 0x8 ;  /* 0x000000000008781c */ /* 0x000fea0003f6f008 */
[----:B------:R-:W1:Y:S01]  /*5f80*/  @UP0 LDCU.64 UR6, c[0x0][0x888] ;  /* 0x00011100ff0607ac */ /* 0x000e620008000a00 */
[----:B------:R-:W-:Y:S07]  /*5f90*/  @UP0 UIMAD UR4, UR36, UR44, URZ ;  /* 0x0000002c240402a4 */ /* 0x000fee000f8e02ff */
[----:B------:R-:W-:Y:S01]  /*5fa0*/  @!P3 PRMT R96, R0, 0x7610, R96 ;  /* 0x000076100060b816 */ /* 0x000fe20000000060 */
[----:B-1----:R-:W-:Y:S03]  /*5fb0*/  @UP0 UIMAD.WIDE UR6, UR4, 0x4, UR6 ;  /* 0x00000004040608a5 */ /* 0x002fe6000f8e0206 */
[----:B------:R-:W1:Y:S03]  /*5fc0*/  @!UP0 LDCU UR4, c[0x0][0x880] ;  /* 0x00011000ff0487ac */ /* 0x000e660008000800 */
[----:B------:R-:W-:Y:S01]  /*5fd0*/  IMAD.U32 R2, RZ, RZ, UR6 ;  /* 0x00000006ff027e24 */ /* 0x000fe2000f8e00ff */
[----:B------:R-:W-:Y:S05]  /*5fe0*/  MOV R3, UR7 ;  /* 0x0000000700037c02 */ /* 0x000fea0008000f00 */
[----:B-----5:R2:W5:Y:S02]  /*5ff0*/  @P3 LDG.E R49, desc[UR46][R2.64] ;  /* 0x0000002e02313981 */ /* 0x020564000c1e1900 */
[----:B-12---:R-:W-:Y:S02]  /*6000*/  @!P3 IMAD.U32 R49, RZ, RZ, UR4 ;  /* 0x00000004ff31be24 */ /* 0x006fe4000f8e00ff */
.L_x_105:
[----:B------:R-:W-:Y:S05]  /*6010*/  @!P4 BRA `(.L_x_106) ;  /* 0x000000000020c947 */ /* 0x000fea0003800000 */
[----:B------:R-:W-:Y:S04]  /*6020*/  ISETP.NE.U32.AND P3, PT, R88, RZ, PT ;  /* 0x000000ff5800720c */ /* 0x000fe80003f65070 */
[----:B------:R-:W-:Y:S11]  /*6030*/  ISETP.NE.AND.EX P3, PT, R89, RZ, PT, P3 ;  /* 0x000000ff5900720c */ /* 0x000ff60003f65330 */
[----:B------:R-:W-:Y:S02]  /*6040*/  @!UPT UIADD3 URZ, UPT, UPT, URZ, URZ, URZ ;  /* 0x000000fffffff290 */ /* 0x000fe4000fffe0ff */
[----:B------:R-:W1:Y:S01]  /*6050*/  @P3 LDC.64 R2, c[0x0][0x8a8] ;  /* 0x00022a00ff023b82 */ /* 0x000e620000000a00 */
[----:B------:R-:W-:Y:S04]  /*6060*/  @P3 IMAD R0, R90, UR36, RZ ;  /* 0x000000245a003c24 */ /* 0x000fe8000f8e02ff */
[----:B-1----:R-:W-:Y:S05]  /*6070*/  @P3 IMAD.WIDE R2, R0, 0x4, R2 ;  /* 0x0000000400023825 */ /* 0x002fea00078e0202 */
[----:B-----5:R1:W5:Y:S02]  /*6080*/  @P3 LDG.E R47, desc[UR46][R2.64] ;  /* 0x0000002e022f3981 */ /* 0x020364000c1e1900 */
[----:B-1----:R-:W2:Y:S02]  /*6090*/  @!P3 LDC R47, c[0x0][0x8a0] ;  /* 0x00022800ff2fbb82 */ /* 0x002ea40000000800 */
.L_x_106:
[----:B-----5:R-:W-:Y:S01]  /*60a0*/  FSETP.NEU.AND P4, PT, R49, RZ, PT ;  /* 0x000000ff3100720b */ /* 0x020fe20003f8d000 */
[----:B------:R-:W-:Y:S01]  /*60b0*/  BSSY B1, `(.L_x_107) ;  /* 0x0000042000017945 */ /* 0x000fe20003800000 */
[----:B------:R-:W-:Y:S01]  /*60c0*/  SEL R5, RZ, 0xffffffff, P2 ;  /* 0xffffffffff057807 */ /* 0x000fe20001000000 */
[----:B------:R-:W-:Y:S01]  /*60d0*/  IMAD.MOV.U32 R115, RZ, RZ, 0x1 ;  /* 0x00000001ff737424 */ /* 0x000fe200078e00ff */
[----:B------:R-:W-:Y:S02]  /*60e0*/  LOP3.LUT P3, RZ, R96, 0xff, RZ, 0xc0, !PT ;  /* 0x000000ff60ff7812 */ /* 0x000fe4000786c0ff */
[----:B------:R-:W-:Y:S02]  /*60f0*/  CS2R R86, SRZ ;  /* 0x0000000000567805 */ /* 0x000fe4000001ff00 */
[----:B------:R-:W-:Y:S02]  /*6100*/  @P1 SEL R0, RZ, 0xffffffff, P4 ;  /* 0xffffffffff001807 */ /* 0x000fe40002000000 */
[----:B------:R-:W-:Y:S02]  /*6110*/  CS2R R84, SRZ ;  /* 0x0000000000547805 */ /* 0x000fe4000001ff00 */
[----:B------:R-:W-:Y:S02]  /*6120*/  LEA R2, R105, UR49, 0x3 ;  /* 0x0000003169027c11 */ /* 0x000fe4000f8e18ff */
[----:B------:R-:W-:Y:S02]  /*6130*/  CS2R R82, SRZ ;  /* 0x0000000000527805 */ /* 0x000fe4000001ff00 */
[----:B------:R-:W-:Y:S02]  /*6140*/  @P0 SEL R0, R5, R0, !P3 ;  /* 0x0000000005000207 */ /* 0x000fe40005800000 */
[----:B------:R-:W-:Y:S02]  /*6150*/  CS2R R80, SRZ ;  /* 0x0000000000507805 */ /* 0x000fe4000001ff00 */
[----:B------:R-:W-:Y:S02]  /*6160*/  LEA R113, R45, UR49, 0x3 ;  /* 0x000000312d717c11 */ /* 0x000fe4000f8e18ff */
[----:B------:R-:W-:Y:S02]  /*6170*/  @P1 LOP3.LUT R0, R0, 0x1, RZ, 0xc0, !PT ;  /* 0x0000000100001812 */ /* 0x000fe400078ec0ff */
[----:B------:R-:W-:Y:S02]  /*6180*/  SHF.L.U32 R3, R107, 0x1f, RZ ;  /* 0x0000001f6b037819 */ /* 0x000fe400000006ff */
[----:B------:R-:W-:Y:S02]  /*6190*/  ISETP.NE.U32.OR P6, PT, R0, 0x1, !P1 ;  /* 0x000000010000780c */ /* 0x000fe40004fc5470 */
[----:B------:R-:W-:Y:S02]  /*61a0*/  PLOP3.LUT P2, PT, PT, PT, UP1, 0x80, 0x8 ;  /* 0x000000000008781c */ /* 0x000fe40003f4f018 */
[----:B------:R-:W-:Y:S02]  /*61b0*/  LEA.HI R48, R45, R45, RZ, 0x1 ;  /* 0x0000002d2d307211 */ /* 0x000fe400078f08ff */
[----:B------:R-:W-:Y:S02]  /*61c0*/  SEL R4, RZ, 0xffffffff, P4 ;  /* 0xffffffffff047807 */ /* 0x000fe40002000000 */
[----:B------:R-:W-:Y:S05]  /*61d0*/  P2R R118, PR, RZ, 0x40 ;  /* 0x00000040ff767803 */ /* 0x000fea0000000000 */
[----:B------:R-:W-:Y:S02]  /*61e0*/  @P6 SHF.L.U32 R0, R104, 0x1f, RZ ;  /* 0x0000001f68006819 */ /* 0x000fe400000006ff */
[----:B------:R-:W-:Y:S02]  /*61f0*/  @P2 SEL R4, R5, R4, !P3 ;  /* 0x0000000405042207 */ /* 0x000fe40005800000 */
[----:B------:R1:W3:Y:S02]  /*6200*/  @P6 SYNCS.PHASECHK.TRANS64.TRYWAIT P1, [R2+URZ+0x140], R0 ;  /* 0x00014000020065a7 */ /* 0x0002e400080211ff */
[----:B------:R-:W-:Y:S04]  /*6210*/  LOP3.LUT R4, R4, 0x1, RZ, 0xc0, !PT ;  /* 0x0000000104047812 */ /* 0x000fe800078ec0ff */
[----:B------:R-:W-:Y:S04]  /*6220*/  ISETP.NE.U32.AND P5, PT, R4, 0x1, PT ;  /* 0x000000010400780c */ /* 0x000fe80003fa5070 */
[----:B------:R-:W-:Y:S01]  /*6230*/  P2R R116, PR, RZ, 0x20 ;  /* 0x00000020ff747803 */ /* 0x000fe20000000000 */
[----:B------:R4:W2:Y:S01]  /*6240*/  SYNCS.PHASECHK.TRANS64.TRYWAIT P0, [R113+URZ+0x1b0], R3 ;  /* 0x0001b003710075a7 */ /* 0x0008a200080011ff */
[C---:B-1----:R-:W-:Y:S01]  /*6250*/  IMAD.SHL.U32 R0, R48.reuse, 0x80, RZ ;  /* 0x0000008030007824 */ /* 0x042fe200078e00ff */
[----:B------:R-:W-:Y:S04]  /*6260*/  LOP3.LUT R48, R48, 0xffe, RZ, 0xc0, !PT ;  /* 0x00000ffe30307812 */ /* 0x000fe800078ec0ff */
[----:B------:R-:W-:Y:S01]  /*6270*/  LOP3.LUT R0, R0, 0xffffff00, RZ, 0xc0, !PT ;  /* 0xffffff0000007812 */ /* 0x000fe200078ec0ff */
[----:B------:R-:W-:Y:S04]  /*6280*/  IMAD.IADD R48, R45, 0x1, -R48 ;  /* 0x000000012d307824 */ /* 0x000fe800078e0a30 */
[----:B------:R-:W-:Y:S04]  /*6290*/  IMAD.IADD R0, R46, 0x1, R0 ;  /* 0x000000012e007824 */ /* 0x000fe800078e0200 */
[----:B------:R-:W-:Y:S01]  /*62a0*/  IMAD R48, R48, 0x100000, R0 ;  /* 0x0010000030307824 */ /* 0x000fe200078e0200 */
[----:B---3--:R-:W-:Y:S01]  /*62b0*/  @P6 SEL R115, RZ, 0x1, !P1 ;  /* 0x00000001ff736807 */ /* 0x008fe20004800000 */
[----:B----4-:R-:W-:Y:S06]  /*62c0*/  @!P6 BRA `(.L_x_108) ;  /* 0x000000000080e947 */ /* 0x010fec0003800000 */
[----:B------:R-:W-:Y:S01]  /*62d0*/  @P5 IMAD R5, R105, 0x1000, R100 ;  /* 0x0000100069055824 */ /* 0x000fe200078e0264 */
[----:B------:R-:W-:Y:S01]  /*62e0*/  ISETP.NE.AND P1, PT, R115, RZ, PT ;  /* 0x000000ff7300720c */ /* 0x000fe20003f25270 */
[----:B------:R-:W-:Y:S01]  /*62f0*/  BSSY B0, `(.L_x_109) ;  /* 0x000000b000007945 */ /* 0x000fe20003800000 */
[----:B------:R-:W-:Y:S01]  /*6300*/  CS2R R82, SRZ ;  /* 0x0000000000527805 */ /* 0x000fe2000001ff00 */
[----:B------:R-:W-:Y:S01]  /*6310*/  @P5 VIADD R4, R5, UR49 ;  /* 0x0000003105045c36 */ /* 0x000fe20008000000 */
[----:B------:R-:W-:Y:S02]  /*6320*/  CS2R R80, SRZ ;  /* 0x0000000000507805 */ /* 0x000fe4000001ff00 */
[----:B------:R-:W-:Y:S02]  /*6330*/  CS2R R86, SRZ ;  /* 0x0000000000567805 */ /* 0x000fe4000001ff00 */
[----:B------:R-:W-:Y:S01]  /*6340*/  CS2R R84, SRZ ;  /* 0x0000000000547805 */ /* 0x000fe2000001ff00 */
[----:B------:R-:W-:Y:S04]  /*6350*/  @P5 IMAD R4, R108, -0x10, R4 ;  /* 0xfffffff06c045824 */ /* 0x000fe800078e0204 */
[----:B------:R-:W-:Y:S05]  /*6360*/  @P1 BRA `(.L_x_110) ;  /* 0x00000000000c1947 */ /* 0x000fea0003800000 */
[----:B------:R-:W-:Y:S04]  /*6370*/  SHF.L.U32 R0, R104, 0x1f, RZ ;  /* 0x0000001f68007819 */ /* 0x000fe800000006ff */
[----:B------:R-:W1:Y:S02]  /*6380*/  SYNCS.PHASECHK.TRANS64.TRYWAIT P1, [R2+URZ+0x140], R0 ;  /* 0x00014000020075a7 */ /* 0x000e6400080211ff */
[----:B-1----:R-:W-:Y:S05]  /*6390*/  @!P1 BRA `(.L_x_111) ;  /* 0x0000004400909947 */ /* 0x002fea0003800000 */
.L_x_110:
[----:B------:R-:W-:Y:S05]  /*63a0*/  BSYNC B0 ;  /* 0x0000000000007941 */ /* 0x000fea0003800000 */
.L_x_109:
[----:B------:R-:W-:Y:S01]  /*63b0*/  ISETP.NE.AND P1, PT, R116, RZ, PT ;  /* 0x000000ff7400720c */ /* 0x000fe20003f25270 */
[----:B-1----:R-:W-:Y:S02]  /*63c0*/  VIADD R2, R2, 0x160 ;  /* 0x0000016002027836 */ /* 0x002fe40000000000 */
[----:B------:R-:W-:Y:S02]  /*63d0*/  IMAD.U32 R0, RZ, RZ, UR37 ;  /* 0x00000025ff007e24 */ /* 0x000fe4000f8e00ff */
[----:B------:R-:W-:Y:S03]  /*63e0*/  VIADD R105, R105, 0x1 ;  /* 0x0000000169697836 */ /* 0x000fe60000000000 */
[----:B------:R-:W-:Y:S05]  /*63f0*/  PRMT R0, R0, 0x654, R2 ;  /* 0x0000065400007816 */ /* 0x000fea0000000002 */
[----:B------:R1:W3:Y:S04]  /*6400*/  @P1 LDS.128 R80, [R5+UR49+0x400] ;  /* 0x0004003105501984 */ /* 0x0002e80008000c00 */
[----:B------:R1:W4:Y:S01]  /*6410*/  @P1 LDS.128 R84, [R4+0x410] ;  /* 0x0004100004541984 */ /* 0x0003220000000c00 */
[C---:B------:R-:W-:Y:S01]  /*6420*/  ISETP.NE.AND P1, PT, R105.reuse, 0x4, PT ;  /* 0x000000046900780c */ /* 0x040fe20003f25270 */
[----:B------:R-:W-:Y:S01]  /*6430*/  @!PT LDS RZ, [RZ] ;  /* 0x00000000fffff984 */ /* 0x000fe20000000800 */
[----:B------:R-:W-:Y:S01]  /*6440*/  @!PT LDS RZ, [RZ] ;  /* 0x00000000fffff984 */ /* 0x000fe20000000800 */
[----:B------:R-:W-:Y:S01]  /*6450*/  @!PT LDS RZ, [RZ] ;  /* 0x00000000fffff984 */ /* 0x000fe20000000800 */
[----:B------:R-:W-:Y:S01]  /*6460*/  @!PT LDS RZ, [RZ] ;  /* 0x00000000fffff984 */ /* 0x000fe20000000800 */
[----:B------:R5:W-:Y:S06]  /*6470*/  MEMBAR.ALL.CTA ;  /* 0x0000000000007992 */ /* 0x000bec0000008000 */
[----:B-----5:R-:W5:Y:S01]  /*6480*/  FENCE.VIEW.ASYNC.S ;  /* 0x00000000000073c6 */ /* 0x020f620000000000 */
[----:B------:R-:W-:Y:S01]  /*6490*/  SEL R105, R105, RZ, P1 ;  /* 0x000000ff69697207 */ /* 0x000fe20000800000 */
[----:B-----5:R5:W-:Y:S02]  /*64a0*/  SYNCS.ARRIVE.TRANS64.RED.A1T0 RZ, [R0+URZ], RZ ;  /* 0x000000ff00ff79a7 */ /* 0x020be400081004ff */
[----:B-----5:R-:W-:Y:S04]  /*64b0*/  SEL R0, RZ, 0x1, P1 ;  /* 0x00000001ff007807 */ /* 0x020fe80000800000 */
[----:B-1-3--:R-:W-:Y:S02]  /*64c0*/  LOP3.LUT R104, R104, R0, RZ, 0x3c, !PT ;  /* 0x0000000068687212 */ /* 0x00afe400078e3cff */
.L_x_108:
[----:B------:R-:W-:Y:S05]  /*64d0*/  BSYNC B1 ;  /* 0x0000000000017941 */ /* 0x000fea0003800000 */
.L_x_107:
[----:B------:R-:W-:Y:S04]  /*64e0*/  SHF.R.U32.HI R0, RZ, 0x15, R48 ;  /* 0x00000015ff007819 */ /* 0x000fe80000011630 */
[----:B------:R-:W-:Y:S01]  /*64f0*/  LOP3.LUT P1, RZ, R0, 0x3, R101, 0x48, !PT ;  /* 0x0000000300ff7812 */ /* 0x000fe20007824865 */
[----:B------:R-:W-:Y:S01]  /*6500*/  @!UPT UIADD3 URZ, UPT, UPT, URZ, URZ, URZ ;  /* 0x000000fffffff290 */ /* 0x000fe2000fffe0ff */
[----:B--2---:R-:W-:Y:S11]  /*6510*/  @P0 BRA `(.L_x_112) ;  /* 0x0000000000080947 */ /* 0x004ff60003800000 */
[----:B------:R-:W1:Y:S02]  /*6520*/  SYNCS.PHASECHK.TRANS64.TRYWAIT P0, [R113+URZ+0x1b0], R3 ;  /* 0x0001b003710075a7 */ /* 0x000e6400080011ff */
[----:B-1----:R-:W-:Y:S05]  /*6530*/  @!P0 BRA `(.L_x_113) ;  /* 0x00000044003c8947 */ /* 0x002fea0003800000 */
.L_x_112:
[----:B------:R-:W-:Y:S05]  /*6540*/  @!P1 BRA `(.L_x_114) ;  /* 0x0000000000409947 */ /* 0x000fea0003800000 */
[----:B------:R-:W2:Y:S01]  /*6550*/  LDCU.64 UR8, c[0x4][0x78] ;  /* 0x01000f00ff0877ac */ /* 0x000ea20008000a00 */
[----:B-1----:R-:W-:Y:S01]  /*6560*/  MOV R3, 0x0 ;  /* 0x0000000000037802 */ /* 0x002fe20000000f00 */
[----:B------:R-:W-:Y:S02]  /*6570*/  HFMA2 R12, -RZ, RZ, 0, 5.9604644775390625e-08 ;  /* 0x00000001ff0c7431 */ /* 0x000fe400000001ff */
[----:B------:R-:W-:Y:S02]  /*6580*/  IMAD.MOV.U32 R8, RZ, RZ, 0x192 ;  /* 0x00000192ff087424 */ /* 0x000fe400078e00ff */
[----:B------:R-:W-:Y:S01]  /*6590*/  IMAD.MOV.U32 R13, RZ, RZ, RZ ;  /* 0x000000ffff0d7224 */ /* 0x000fe200078e00ff */
[----:B------:R-:W1:Y:S01]  /*65a0*/  LDCU.64 UR6, c[0x4][0x80] ;  /* 0x01001000ff0677ac */ /* 0x000e620008000a00 */
[----:B------:R-:W3:Y:S01]  /*65b0*/  LDC.64 R2, c[0x4][R3] ;  /* 0x0100000003027b82 */ /* 0x000ee20000000a00 */
[----:B------:R-:W5:Y:S01]  /*65c0*/  LDCU.64 UR4, c[0x4][0x18] ;  /* 0x01000300ff0477ac */ /* 0x000f620008000a00 */
[----:B--2---:R-:W-:Y:S01]  /*65d0*/  MOV R5, UR9 ;  /* 0x0000000900057c02 */ /* 0x004fe20008000f00 */
[----:B------:R-:W-:Y:S01]  /*65e0*/  IMAD.U32 R4, RZ, RZ, UR8 ;  /* 0x00000008ff047e24 */ /* 0x000fe2000f8e00ff */
[----:B-1----:R-:W-:Y:S01]  /*65f0*/  MOV R7, UR7 ;  /* 0x0000000700077c02 */ /* 0x002fe20008000f00 */
[----:B------:R-:W-:Y:S01]  /*6600*/  IMAD.U32 R6, RZ, RZ, UR6 ;  /* 0x00000006ff067e24 */ /* 0x000fe2000f8e00ff */
[----:B-----5:R-:W-:Y:S01]  /*6610*/  MOV R11, UR5 ;  /* 0x00000005000b7c02 */ /* 0x020fe20008000f00 */
[----:B------:R-:W-:Y:S02]  /*6620*/  IMAD.U32 R10, RZ, RZ, UR4 ;  /* 0x00000004ff0a7e24 */ /* 0x000fe4000f8e00ff */
[----:B------:R-:W-:Y:S07]  /*6630*/  LEPC R20, `(.L_x_114) ;  /* 0x000000001014794e */ /* 0x000fee0000000000 */
[----:B---34-:R-:W-:Y:S05]  /*6640*/  CALL.ABS.NOINC R2 ;  /* 0x0000000002007343 */ /* 0x018fea0003c00000 */
.L_x_114:
[----:B------:R-:W-:Y:S01]  /*6650*/  F2FP.F16.E4M3.UNPACK_B R4, R81 ;  /* 0x00000051ff04723e */ /* 0x000fe200020006ff */
[----:B------:R-:W-:Y:S05]  /*6660*/  WARPSYNC.ALL ;  /* 0x0000000000007948 */ /* 0x000fea0003800000 */
[----:B------:R-:W-:Y:S01]  /*6670*/  R2UR UR4, R48 ;  /* 0x00000000300472ca */ /* 0x000fe200000e0000 */
[--C-:B------:R-:W-:Y:S01]  /*6680*/  HADD2.F32 R53, -RZ, R4.reuse.H0_H0 ;  /* 0x20000004ff357230 */ /* 0x100fe20000004100 */
[-C--:B-1----:R-:W-:Y:S01]  /*6690*/  F2FP.F16.E4M3.UNPACK_B R3, R80.reuse ;  /* 0x00000050ff03723e */ /* 0x082fe200020006ff */
[----:B------:R-:W-:Y:S01]  /*66a0*/  HADD2.F32 R54, -RZ, R4.H1_H1 ;  /* 0x30000004ff367230 */ /* 0x000fe20000004100 */
[----:B------:R-:W-:Y:S01]  /*66b0*/  F2FP.F16.E4M3.UNPACK_B R0, R80.H1 ;  /* 0x00000050ff00723e */ /* 0x000fe200030006ff */
[----:B------:R-:W-:Y:S01]  /*66c0*/  BSSY.RECONVERGENT B0, `(.L_x_115) ;  /* 0x0000099000007945 */ /* 0x000fe20003800200 */
[----:B------:R-:W-:Y:S01]  /*66d0*/  F2FP.F16.E4M3.UNPACK_B R64, R83.H1 ;  /* 0x00000053ff40723e */ /* 0x000fe200030006ff */
[--C-:B------:R-:W-:Y:S01]  /*66e0*/  HADD2.F32 R2, -RZ, R3.reuse.H0_H0 ;  /* 0x20000003ff027230 */ /* 0x100fe20000004100 */
[----:B----4-:R-:W-:Y:S01]  /*66f0*/  F2FP.F16.E4M3.UNPACK_B R74, R86 ;  /* 0x00000056ff4a723e */ /* 0x010fe200020006ff */
[----:B------:R-:W-:Y:S01]  /*6700*/  HADD2.F32 R50, -RZ, R3.H1_H1 ;  /* 0x30000003ff327230 */ /* 0x000fe20000004100 */
[----:B------:R-:W-:Y:S01]  /*6710*/  F2FP.F16.E4M3.UNPACK_B R3, R81.H1 ;  /* 0x00000051ff03723e */ /* 0x000fe200030006ff */
[--C-:B------:R-:W-:Y:S01]  /*6720*/  HADD2.F32 R51, -RZ, R0.reuse.H0_H0 ;  /* 0x20000000ff337230 */ /* 0x100fe20000004100 */
[----:B------:R-:W-:Y:S01]  /*6730*/  IADD3 R114, PT, PT, R100, UR49, RZ ;  /* 0x0000003164727c10 */ /* 0x000fe2000fffe0ff */
[----:B------:R-:W-:Y:S01]  /*6740*/  HADD2.F32 R52, -RZ, R0.H1_H1 ;  /* 0x30000000ff347230 */ /* 0x000fe20000004100 */
[----:B------:R-:W-:Y:S01]  /*6750*/  LDTM.16dp32bit_t0_t15.x32 R4, tmem[UR4] ;  /* 0x00000004000479ee */ /* 0x000fe20008a80000 */
[----:B------:R-:W1:Y:S01]  /*6760*/  LDTM.16dp32bit_t16_t31.x32 R4, tmem[UR4+0x20] ;  /* 0x00002004000479ee */ /* 0x000e620008aa0000 */
[-C--:B------:R-:W-:Y:S01]  /*6770*/  F2FP.F16.E4M3.UNPACK_B R0, R82.reuse ;  /* 0x00000052ff00723e */ /* 0x080fe200020006ff */
[--C-:B------:R-:W-:Y:S01]  /*6780*/  HADD2.F32 R55, -RZ, R3.reuse.H0_H0 ;  /* 0x20000003ff377230 */ /* 0x100fe20000004100 */
[----:B------:R-:W-:Y:S01]  /*6790*/  SHF.L.U32 R117, R102, 0x4, RZ ;  /* 0x0000000466757819 */ /* 0x000fe200000006ff */
[----:B------:R-:W-:Y:S01]  /*67a0*/  HADD2.F32 R56, -RZ, R3.H1_H1 ;  /* 0x30000003ff387230 */ /* 0x000fe20000004100 */
[----:B------:R-:W-:Y:S01]  /*67b0*/  F2FP.F16.E4M3.UNPACK_B R3, R82.H1 ;  /* 0x00000052ff03723e */ /* 0x000fe200030006ff */
[--C-:B------:R-:W-:Y:S01]  /*67c0*/  HADD2.F32 R57, -RZ, R0.reuse.H0_H0 ;  /* 0x20000000ff397230 */ /* 0x100fe20000004100 */
[----:B------:R-:W-:Y:S01]  /*67d0*/  IADD3 R114, PT, PT, R114, R117, RZ ;  /* 0x0000007572727210 */ /* 0x000fe20007ffe0ff */
[----:B------:R-:W-:Y:S01]  /*67e0*/  HADD2.F32 R58, -RZ, R0.H1_H1 ;  /* 0x30000000ff3a7230 */ /* 0x000fe20000004100 */
[----:B------:R-:W-:Y:S01]  /*67f0*/  F2FP.F16.E4M3.UNPACK_B R0, R83 ;  /* 0x00000053ff00723e */ /* 0x000fe200020006ff */
[--C-:B------:R-:W-:Y:S01]  /*6800*/  HADD2.F32 R59, -RZ, R3.reuse.H0_H0 ;  /* 0x20000003ff3b7230 */ /* 0x100fe20000004100 */
[----:B------:R-:W-:Y:S01]  /*6810*/  ISETP.NE.AND P0, PT, R110, RZ, PT ;  /* 0x000000ff6e00720c */ /* 0x000fe20003f05270 */
[----:B------:R-:W-:Y:S01]  /*6820*/  HADD2.F32 R60, -RZ, R3.H1_H1 ;  /* 0x30000003ff3c7230 */ /* 0x000fe20000004100 */
[-C--:B------:R-:W-:Y:S01]  /*6830*/  F2FP.F16.E4M3.UNPACK_B R3, R84.reuse ;  /* 0x00000054ff03723e */ /* 0x080fe200020006ff */
[--C-:B------:R-:W-:Y:S01]  /*6840*/  HADD2.F32 R61, -RZ, R0.reuse.H0_H0 ;  /* 0x20000000ff3d7230 */ /* 0x100fe20000004100 */
[----:B------:R-:W-:Y:S01]  /*6850*/  ISETP.NE.AND P6, PT, R118, RZ, PT ;  /* 0x000000ff7600720c */ /* 0x000fe20003fc5270 */
[----:B------:R-:W-:Y:S01]  /*6860*/  HADD2.F32 R62, -RZ, R0.H1_H1 ;  /* 0x30000000ff3e7230 */ /* 0x000fe20000004100 */
[----:B------:R-:W-:Y:S01]  /*6870*/  F2FP.F16.E4M3.UNPACK_B R0, R84.H1 ;  /* 0x00000054ff00723e */ /* 0x000fe200030006ff */
[--C-:B------:R-:W-:Y:S02]  /*6880*/  HADD2.F32 R65, -RZ, R3.reuse.H0_H0 ;  /* 0x20000003ff417230 */ /* 0x100fe40000004100 */
[----:B------:R-:W-:Y:S01]  /*6890*/  HADD2.F32 R66, -RZ, R3.H1_H1 ;  /* 0x30000003ff427230 */ /* 0x000fe20000004100 */
[-C--:B------:R-:W-:Y:S01]  /*68a0*/  F2FP.F16.E4M3.UNPACK_B R3, R85.reuse ;  /* 0x00000055ff03723e */ /* 0x080fe200020006ff */
[--C-:B------:R-:W-:Y:S02]  /*68b0*/  HADD2.F32 R67, -RZ, R0.reuse.H0_H0 ;  /* 0x20000000ff437230 */ /* 0x100fe40000004100 */
[----:B------:R-:W-:Y:S01]  /*68c0*/  HADD2.F32 R68, -RZ, R0.H1_H1 ;  /* 0x30000000ff447230 */ /* 0x000fe20000004100 */
[----:B------:R-:W-:Y:S01]  /*68d0*/  F2FP.F16.E4M3.UNPACK_B R0, R85.H1 ;  /* 0x00000055ff00723e */ /* 0x000fe200030006ff */
[--C-:B------:R-:W-:Y:S02]  /*68e0*/  HADD2.F32 R69, -RZ, R3.reuse.H0_H0 ;  /* 0x20000003ff457230 */ /* 0x100fe40000004100 */
[C---:B-1----:R-:W-:Y:S01]  /*68f0*/  FMUL R7, R47.reuse, R7 ;  /* 0x000000072f077220 */ /* 0x042fe20000400000 */
[----:B------:R-:W-:Y:S01]  /*6900*/  HADD2.F32 R70, -RZ, R3.H1_H1 ;  /* 0x30000003ff467230 */ /* 0x000fe20000004100 */
[----:B------:R-:W-:Y:S01]  /*6910*/  F2FP.F16.E4M3.UNPACK_B R3, R86.H1 ;  /* 0x00000056ff03723e */ /* 0x000fe200030006ff */
[--C-:B------:R-:W-:Y:S02]  /*6920*/  HADD2.F32 R71, -RZ, R0.reuse.H0_H0 ;  /* 0x20000000ff477230 */ /* 0x100fe40000004100 */
[----:B------:R-:W-:Y:S02]  /*6930*/  HADD2.F32 R72, -RZ, R0.H1_H1 ;  /* 0x30000000ff487230 */ /* 0x000fe40000004100 */
[----:B------:R-:W-:Y:S01]  /*6940*/  FMUL R0, R47, R4 ;  /* 0x000000042f007220 */ /* 0x000fe20000400000 */
[--C-:B------:R-:W-:Y:S01]  /*6950*/  HADD2.F32 R73, -RZ, R74.reuse.H0_H0 ;  /* 0x2000004aff497230 */ /* 0x100fe20000004100 */
[----:B------:R-:W-:Y:S01]  /*6960*/  F2FP.F16.E4M3.UNPACK_B R4, R87 ;  /* 0x00000057ff04723e */ /* 0x000fe200020006ff */
[----:B------:R-:W-:Y:S02]  /*6970*/  HADD2.F32 R74, -RZ, R74.H1_H1 ;  /* 0x3000004aff4a7230 */ /* 0x000fe40000004100 */
[----:B------:R-:W-:Y:S01]  /*6980*/  FFMA R0, R49, R2, R0 ;  /* 0x0000000231007223 */ /* 0x000fe20000000000 */
[----:B------:R-:W-:Y:S01]  /*6990*/  FMUL R2, R47, R5 ;  /* 0x000000052f027220 */ /* 0x000fe20000400000 */
[--C-:B------:R-:W-:Y:S01]  /*69a0*/  HADD2.F32 R75, -RZ, R3.reuse.H0_H0 ;  /* 0x20000003ff4b7230 */ /* 0x100fe20000004100 */
[----:B------:R-:W-:Y:S01]  /*69b0*/  F2FP.F16.E4M3.UNPACK_B R5, R87.H1 ;  /* 0x00000057ff05723e */ /* 0x000fe200030006ff */
[----:B------:R-:W-:Y:S02]  /*69c0*/  HADD2.F32 R76, -RZ, R3.H1_H1 ;  /* 0x30000003ff4c7230 */ /* 0x000fe40000004100 */
[----:B------:R-:W-:Y:S01]  /*69d0*/  FFMA R2, R49, R50, R2 ;  /* 0x0000003231027223 */ /* 0x000fe20000000002 */
[--C-:B------:R-:W-:Y:S02]  /*69e0*/  HADD2.F32 R50, -RZ, R4.reuse.H0_H0 ;  /* 0x20000004ff327230 */ /* 0x100fe40000004100 */
[C---:B------:R-:W-:Y:S01]  /*69f0*/  FMUL R3, R47.reuse, R6 ;  /* 0x000000062f037220 */ /* 0x040fe20000400000 */
[--C-:B------:R-:W-:Y:S02]  /*6a00*/  HADD2.F32 R77, -RZ, R5.reuse.H1_H1 ;  /* 0x30000005ff4d7230 */ /* 0x100fe40000004100 */
[C---:B------:R-:W-:Y:S01]  /*6a10*/  FMUL R6, R47.reuse, R11 ;  /* 0x0000000b2f067220 */ /* 0x040fe20000400000 */
[----:B------:R-:W-:Y:S01]  /*6a20*/  FMUL R11, R47, R16 ;  /* 0x000000102f0b7220 */ /* 0x000fe20000400000 */
[C---:B------:R-:W-:Y:S01]  /*6a30*/  FFMA R3, R49.reuse, R51, R3 ;  /* 0x0000003331037223 */ /* 0x040fe20000000003 */
[----:B------:R-:W-:Y:S01]  /*6a40*/  FFMA R7, R49, R52, R7 ;  /* 0x0000003431077223 */ /* 0x000fe20000000007 */
[----:B------:R-:W-:Y:S02]  /*6a50*/  HADD2.F32 R51, -RZ, R4.H1_H1 ;  /* 0x30000004ff337230 */ /* 0x000fe40000004100 */
[C---:B------:R-:W-:Y:S01]  /*6a60*/  FMUL R4, R47.reuse, R9 ;  /* 0x000000092f047220 */ /* 0x040fe20000400000 */
[----:B------:R-:W-:Y:S02]  /*6a70*/  HADD2.F32 R52, -RZ, R5.H0_H0 ;  /* 0x20000005ff347230 */ /* 0x000fe40000004100 */
[----:B------:R-:W-:Y:S01]  /*6a80*/  FMUL R16, R47, R21 ;  /* 0x000000152f107220 */ /* 0x000fe20000400000 */
[----:B------:R-:W-:Y:S01]  /*6a90*/  F2FP.SATFINITE.E4M3.F32.PACK_AB_MERGE_C R78, R7, R3, RZ ;  /* 0x00000003074e723e */ /* 0x000fe200048070ff */
[C---:B------:R-:W-:Y:S01]  /*6aa0*/  FMUL R3, R47.reuse, R8 ;  /* 0x000000082f037220 */ /* 0x040fe20000400000 */
[C---:B------:R-:W-:Y:S01]  /*6ab0*/  FMUL R7, R47.reuse, R12 ;  /* 0x0000000c2f077220 */ /* 0x040fe20000400000 */
[C---:B------:R-:W-:Y:S01]  /*6ac0*/  FMUL R8, R47.reuse, R13 ;  /* 0x0000000d2f087220 */ /* 0x040fe20000400000 */
[----:B------:R-:W-:Y:S01]  /*6ad0*/  FMUL R12, R47, R17 ;  /* 0x000000112f0c7220 */ /* 0x000fe20000400000 */
[C---:B------:R-:W-:Y:S01]  /*6ae0*/  FFMA R3, R49.reuse, R53, R3 ;  /* 0x0000003531037223 */ /* 0x040fe20000000003 */
[----:B------:R-:W-:Y:S01]  /*6af0*/  FFMA R4, R49, R54, R4 ;  /* 0x0000003631047223 */ /* 0x000fe20000000004 */
[C---:B------:R-:W-:Y:S01]  /*6b00*/  FMUL R5, R47.reuse, R10 ;  /* 0x0000000a2f057220 */ /* 0x040fe20000400000 */
[C---:B------:R-:W-:Y:S01]  /*6b10*/  FMUL R9, R47.reuse, R14 ;  /* 0x0000000e2f097220 */ /* 0x040fe20000400000 */
[C---:B------:R-:W-:Y:S01]  /*6b20*/  FMUL R10, R47.reuse, R15 ;  /* 0x0000000f2f0a7220 */ /* 0x040fe20000400000 */
[----:B------:R-:W-:Y:S01]  /*6b30*/  FMUL R15, R47, R20 ;  /* 0x000000142f0f7220 */ /* 0x000fe20000400000 */
[C---:B------:R-:W-:Y:S01]  /*6b40*/  FFMA R5, R49.reuse, R55, R5 ;  /* 0x0000003731057223 */ /* 0x040fe20000000005 */
[C---:B------:R-:W-:Y:S01]  /*6b50*/  FFMA R6, R49.reuse, R56, R6 ;  /* 0x0000003831067223 */ /* 0x040fe20000000006 */
[C---:B------:R-:W-:Y:S01]  /*6b60*/  FFMA R7, R49.reuse, R57, R7 ;  /* 0x0000003931077223 */ /* 0x040fe20000000007 */
[C---:B------:R-:W-:Y:S01]  /*6b70*/  FFMA R8, R49.reuse, R58, R8 ;  /* 0x0000003a31087223 */ /* 0x040fe20000000008 */
[--C-:B------:R-:W-:Y:S02]  /*6b80*/  HADD2.F32 R63, -RZ, R64.reuse.H0_H0 ;  /* 0x20000040ff3f7230 */ /* 0x100fe40000004100 */
[C---:B------:R-:W-:Y:S01]  /*6b90*/  FFMA R9, R49.reuse, R59, R9 ;  /* 0x0000003b31097223 */ /* 0x040fe20000000009 */
[----:B------:R-:W-:Y:S01]  /*6ba0*/  F2FP.SATFINITE.E4M3.F32.PACK_AB_MERGE_C R5, R6, R5, RZ ;  /* 0x000000050605723e */ /* 0x000fe200048070ff */
[C---:B------:R-:W-:Y:S01]  /*6bb0*/  FFMA R10, R49.reuse, R60, R10 ;  /* 0x0000003c310a7223 */ /* 0x040fe2000000000a */
[C---:B------:R-:W-:Y:S01]  /*6bc0*/  FFMA R11, R49.reuse, R61, R11 ;  /* 0x0000003d310b7223 */ /* 0x040fe2000000000b */
[----:B------:R-:W-:Y:S01]  /*6bd0*/  FFMA R12, R49, R62, R12 ;  /* 0x0000003e310c7223 */ /* 0x000fe2000000000c */
[C---:B------:R-:W-:Y:S01]  /*6be0*/  FMUL R20, R47.reuse, R25 ;  /* 0x000000192f147220 */ /* 0x040fe20000400000 */
[C---:B------:R-:W-:Y:S01]  /*6bf0*/  FMUL R25, R47.reuse, R30 ;  /* 0x0000001e2f197220 */ /* 0x040fe20000400000 */
[C---:B------:R-:W-:Y:S01]  /*6c00*/  FMUL R30, R47.reuse, R35 ;  /* 0x000000232f1e7220 */ /* 0x040fe20000400000 */
[----:B------:R-:W-:Y:S01]  /*6c10*/  F2FP.SATFINITE.E4M3.F32.PACK_AB_MERGE_C R9, R10, R9, RZ ;  /* 0x000000090a09723e */ /* 0x000fe200048070ff */
[----:B------:R-:W-:Y:S02]  /*6c20*/  HADD2.F32 R64, -RZ, R64.H1_H1 ;  /* 0x30000040ff407230 */ /* 0x000fe40000004100 */
[C---:B------:R-:W-:Y:S01]  /*6c30*/  FMUL R13, R47.reuse, R18 ;  /* 0x000000122f0d7220 */ /* 0x040fe20000400000 */
[C---:B------:R-:W-:Y:S01]  /*6c40*/  FMUL R14, R47.reuse, R19 ;  /* 0x000000132f0e7220 */ /* 0x040fe20000400000 */
[C---:B------:R-:W-:Y:S01]  /*6c50*/  FMUL R17, R47.reuse, R22 ;  /* 0x000000162f117220 */ /* 0x040fe20000400000 */
[----:B------:R-:W-:Y:S01]  /*6c60*/  FMUL R18, R47, R23 ;  /* 0x000000172f127220 */ /* 0x000fe20000400000 */
[C---:B------:R-:W-:Y:S01]  /*6c70*/  FFMA R13, R49.reuse, R63, R13 ;  /* 0x0000003f310d7223 */ /* 0x040fe2000000000d */
[C---:B------:R-:W-:Y:S01]  /*6c80*/  FFMA R14, R49.reuse, R64, R14 ;  /* 0x00000040310e7223 */ /* 0x040fe2000000000e */
[----:B------:R-:W-:Y:S01]  /*6c90*/  FFMA R15, R49, R65, R15 ;  /* 0x00000041310f7223 */ /* 0x000fe2000000000f */
[----:B------:R-:W-:Y:S01]  /*6ca0*/  FMUL R19, R47, R24 ;  /* 0x000000182f137220 */ /* 0x000fe20000400000 */
[C---:B------:R-:W-:Y:S01]  /*6cb0*/  FFMA R16, R49.reuse, R66, R16 ;  /* 0x0000004231107223 */ /* 0x040fe20000000010 */
[----:B------:R-:W-:Y:S01]  /*6cc0*/  FFMA R17, R49, R67, R17 ;  /* 0x0000004331117223 */ /* 0x000fe20000000011 */
[----:B------:R-:W-:Y:S01]  /*6cd0*/  F2FP.SATFINITE.E4M3.F32.PACK_AB_MERGE_C R13, R14, R13, RZ ;  /* 0x0000000d0e0d723e */ /* 0x000fe200048070ff */
[C---:B------:R-:W-:Y:S01]  /*6ce0*/  FMUL R21, R47.reuse, R26 ;  /* 0x0000001a2f157220 */ /* 0x040fe20000400000 */
[----:B------:R-:W-:Y:S01]  /*6cf0*/  FMUL R22, R47, R27 ;  /* 0x0000001b2f167220 */ /* 0x000fe20000400000 */
[C---:B------:R-:W-:Y:S01]  /*6d00*/  FFMA R18, R49.reuse, R68, R18 ;  /* 0x0000004431127223 */ /* 0x040fe20000000012 */
[----:B------:R-:W-:Y:S01]  /*6d10*/  FFMA R19, R49, R69, R19 ;  /* 0x0000004531137223 */ /* 0x000fe20000000013 */
[----:B------:R-:W-:Y:S01]  /*6d20*/  FMUL R23, R47, R28 ;  /* 0x0000001c2f177220 */ /* 0x000fe20000400000 */
[----:B------:R-:W-:Y:S01]  /*6d30*/  FFMA R20, R49, R70, R20 ;  /* 0x0000004631147223 */ /* 0x000fe20000000014 */
[----:B------:R-:W-:Y:S01]  /*6d40*/  FMUL R24, R47, R29 ;  /* 0x0000001d2f187220 */ /* 0x000fe20000400000 */
[C---:B------:R-:W-:Y:S01]  /*6d50*/  FFMA R21, R49.reuse, R71, R21 ;  /* 0x0000004731157223 */ /* 0x040fe20000000015 */
[----:B------:R-:W-:Y:S01]  /*6d60*/  FFMA R22, R49, R72, R22 ;  /* 0x0000004831167223 */ /* 0x000fe20000000016 */
[C---:B------:R-:W-:Y:S01]  /*6d70*/  FMUL R26, R47.reuse, R31 ;  /* 0x0000001f2f1a7220 */ /* 0x040fe20000400000 */
[----:B------:R-:W-:Y:S01]  /*6d80*/  FMUL R27, R47, R32 ;  /* 0x000000202f1b7220 */ /* 0x000fe20000400000 */
[----:B------:R-:W-:Y:S01]  /*6d90*/  FFMA R23, R49, R73, R23 ;  /* 0x0000004931177223 */ /* 0x000fe20000000017 */
[----:B------:R-:W-:Y:S01]  /*6da0*/  FMUL R28, R47, R33 ;  /* 0x000000212f1c7220 */ /* 0x000fe20000400000 */
[----:B------:R-:W-:Y:S01]  /*6db0*/  FFMA R24, R49, R74, R24 ;  /* 0x0000004a31187223 */ /* 0x000fe20000000018 */
[----:B------:R-:W-:Y:S01]  /*6dc0*/  FMUL R29, R47, R34 ;  /* 0x000000222f1d7220 */ /* 0x000fe20000400000 */
[C---:B------:R-:W-:Y:S01]  /*6dd0*/  FFMA R25, R49.reuse, R75, R25 ;  /* 0x0000004b31197223 */ /* 0x040fe20000000019 */
[C---:B------:R-:W-:Y:S01]  /*6de0*/  FFMA R26, R49.reuse, R76, R26 ;  /* 0x0000004c311a7223 */ /* 0x040fe2000000001a */
[C---:B------:R-:W-:Y:S01]  /*6df0*/  FFMA R27, R49.reuse, R50, R27 ;  /* 0x00000032311b7223 */ /* 0x040fe2000000001b */
[C---:B------:R-:W-:Y:S01]  /*6e00*/  FFMA R28, R49.reuse, R51, R28 ;  /* 0x00000033311c7223 */ /* 0x040fe2000000001c */
[----:B------:R-:W-:Y:S01]  /*6e10*/  F2FP.SATFINITE.E4M3.F32.PACK_AB_MERGE_C R17, R18, R17, RZ ;  /* 0x000000111211723e */ /* 0x000fe200048070ff */
[C---:B------:R-:W-:Y:S01]  /*6e20*/  FFMA R29, R49.reuse, R52, R29 ;  /* 0x00000034311d7223 */ /* 0x040fe2000000001d */
[----:B------:R-:W-:Y:S01]  /*6e30*/  F2FP.SATFINITE.E4M3.F32.PACK_AB_MERGE_C R21, R22, R21, RZ ;  /* 0x000000151615723e */ /* 0x000fe200048070ff */
[----:B------:R-:W-:Y:S01]  /*6e40*/  FFMA R30, R49, R77, R30 ;  /* 0x0000004d311e7223 */ /* 0x000fe2000000001e */
[----:B------:R-:W-:Y:S02]  /*6e50*/  F2FP.SATFINITE.E4M3.F32.PACK_AB_MERGE_C R32, R2, R0, R78 ;  /* 0x000000000220723e */ /* 0x000fe4000480704e */
[----:B------:R-:W-:Y:S02]  /*6e60*/  F2FP.SATFINITE.E4M3.F32.PACK_AB_MERGE_C R33, R4, R3, R5 ;  /* 0x000000030421723e */ /* 0x000fe40004807005 */
[----:B------:R-:W-:Y:S02]  /*6e70*/  F2FP.SATFINITE.E4M3.F32.PACK_AB_MERGE_C R34, R8, R7, R9 ;  /* 0x000000070822723e */ /* 0x000fe40004807009 */
[----:B------:R-:W-:Y:S02]  /*6e80*/  F2FP.SATFINITE.E4M3.F32.PACK_AB_MERGE_C R35, R12, R11, R13 ;  /* 0x0000000b0c23723e */ /* 0x000fe4000480700d */
[----:B------:R-:W-:Y:S02]  /*6e90*/  F2FP.SATFINITE.E4M3.F32.PACK_AB_MERGE_C R16, R16, R15, R17 ;  /* 0x0000000f1010723e */ /* 0x000fe40004807011 */
[----:B------:R-:W-:Y:S01]  /*6ea0*/  F2FP.SATFINITE.E4M3.F32.PACK_AB_MERGE_C R17, R20, R19, R21 ;  /* 0x000000131411723e */ /* 0x000fe20004807015 */
[----:B------:R1:W-:Y:S01]  /*6eb0*/  STS.128 [R100+UR49+0x4400], R32 ;  /* 0x0044002064007988 */ /* 0x0003e20008000c31 */
[----:B------:R-:W-:Y:S02]  /*6ec0*/  F2FP.SATFINITE.E4M3.F32.PACK_AB_MERGE_C R18, R26, R25, RZ ;  /* 0x000000191a12723e */ /* 0x000fe400048070ff */
[----:B------:R-:W-:Y:S02]  /*6ed0*/  F2FP.SATFINITE.E4M3.F32.PACK_AB_MERGE_C R19, R30, R29, RZ ;  /* 0x0000001d1e13723e */ /* 0x000fe400048070ff */
[----:B------:R-:W-:Y:S02]  /*6ee0*/  F2FP.SATFINITE.E4M3.F32.PACK_AB_MERGE_C R18, R24, R23, R18 ;  /* 0x000000171812723e */ /* 0x000fe40004807012 */
[----:B------:R-:W-:Y:S02]  /*6ef0*/  F2FP.SATFINITE.E4M3.F32.PACK_AB_MERGE_C R19, R28, R27, R19 ;  /* 0x0000001b1c13723e */ /* 0x000fe40004807013 */
[----:B------:R-:W-:Y:S02]  /*6f00*/  LEA R0, R105, UR49, 0x3 ;  /* 0x0000003169007c11 */ /* 0x000fe4000f8e18ff */
[----:B------:R-:W-:Y:S01]  /*6f10*/  @P6 SHF.L.U32 R2, R104, 0x1f, RZ ;  /* 0x0000001f68026819 */ /* 0x000fe200000006ff */
[----:B------:R1:W-:Y:S01]  /*6f20*/  STS.128 [R114+0x4410], R16 ;  /* 0x0044101072007388 */ /* 0x0003e20000000c00 */
[----:B------:R-:W-:Y:S01]  /*6f30*/  @!PT LDS RZ, [RZ] ;  /* 0x00000000fffff984 */ /* 0x000fe20000000800 */
[----:B------:R-:W-:Y:S01]  /*6f40*/  @!PT LDS RZ, [RZ] ;  /* 0x00000000fffff984 */ /* 0x000fe20000000800 */
[----:B------:R-:W-:Y:S01]  /*6f50*/  @!PT LDS RZ, [RZ] ;  /* 0x00000000fffff984 */ /* 0x000fe20000000800 */
[----:B------:R-:W-:Y:S01]  /*6f60*/  @!PT LDS RZ, [RZ] ;  /* 0x00000000fffff984 */ /* 0x000fe20000000800 */
[----:B------:R2:W-:Y:S07]  /*6f70*/  MEMBAR.ALL.CTA ;  /* 0x0000000000007992 */ /* 0x0005ee0000008000 */
[----:B--2---:R-:W2:Y:S02]  /*6f80*/  FENCE.VIEW.ASYNC.S ;  /* 0x00000000000073c6 */ /* 0x004ea40000000000 */
[----:B--2---:R-:W-:Y:S06]  /*6f90*/  BAR.SYNC.DEFER_BLOCKING 0x1, 0x80 ;  /* 0x0042000000007b1d */ /* 0x004fec0000010000 */
[----:B------:R-:W-:Y:S05]  /*6fa0*/  @P0 BRA `(.L_x_116) ;  /* 0x0000000000280947 */ /* 0x000fea0003800000 */
[----:B------:R-:W-:Y:S02]  /*6fb0*/  UIADD3 UR4, UPT, UPT, UR49, 0x4400, URZ ;  /* 0x0000440031047890 */ /* 0x000fe4000fffe0ff */
[----:B------:R-:W-:Y:S01]  /*6fc0*/  UIADD3 UR6, UP0, UPT, UR52, 0x680, URZ ;  /* 0x0000068034067890 */ /* 0x000fe2000ff1e0ff */
[----:B------:R-:W-:Y:S03]  /*6fd0*/  UMOV UR43, UR36 ;  /* 0x00000024002b7c82 */ /* 0x000fe60008000000 */
[----:B------:R-:W-:Y:S01]  /*6fe0*/  MOV R109, UR4 ;  /* 0x00000004006d7c02 */ /* 0x000fe20008000f00 */
[----:B------:R-:W-:Y:S03]  /*6ff0*/  UIADD3.X UR7, UPT, UPT, URZ, UR53, URZ, UP0, !UPT ;  /* 0x00000035ff077290 */ /* 0x000fe600087fe4ff */
[----:B------:R-:W-:Y:S11]  /*7000*/  R2UR UR40, R109 ;  /* 0x000000006d2872ca */ /* 0x000ff600000e0000 */
[----:B------:R-:W-:Y:S02]  /*7010*/  @!UPT UIADD3 URZ, UPT, UPT, URZ, URZ, URZ ;  /* 0x000000fffffff290 */ /* 0x000fe4000fffe0ff */
[----:B------:R2:W-:Y:S01]  /*7020*/  UTMASTG.3D [UR40], [UR6] ;  /* 0x00000028060073b5 */ /* 0x0005e20008010000 */
[----:B------:R0:W-:Y:S01]  /*7030*/  UTMACMDFLUSH ;  /* 0x00000000000079b7 */ /* 0x0001e20000000000 */
[----:B--2---:R-:W-:Y:S04]  /*7040*/  DEPBAR.LE SB0, 0x1 ;  /* 0x000080400000791a */ /* 0x004fe80000000000 */
.L_x_116:
[----:B------:R-:W-:Y:S05]  /*7050*/  BSYNC.RECONVERGENT B0 ;  /* 0x0000000000007941 */ /* 0x000fea0003800200 */
.L_x_115:
[----:B------:R-:W-:Y:S06]  /*7060*/  BAR.SYNC.DEFER_BLOCKING 0x1, 0x80 ;  /* 0x0042000000007b1d */ /* 0x000fec0000010000 */
[----:B------:R-:W2:Y:S01]  /*7070*/  @P6 SYNCS.PHASECHK.TRANS64.TRYWAIT P0, [R0+URZ+0x140], R2 ;  /* 0x00014002000065a7 */ /* 0x000ea200080011ff */
[----:B------:R-:W-:Y:S01]  /*7080*/  BSSY B1, `(.L_x_117) ;  /* 0x0000021000017945 */ /* 0x000fe20003800000 */
[----:B--2---:R-:W-:Y:S03]  /*7090*/  @P6 SEL R115, RZ, 0x1, !P0 ;  /* 0x00000001ff736807 */ /* 0x004fe60004000000 */
[----:B------:R-:W-:Y:S05]  /*70a0*/  @!P6 BRA `(.L_x_118) ;  /* 0x000000000078e947 */ /* 0x000fea0003800000 */
[----:B------:R-:W-:Y:S01]  /*70b0*/  ISETP.NE.AND P1, PT, R116, RZ, PT ;  /* 0x000000ff7400720c */ /* 0x000fe20003f25270 */
[----:B------:R-:W-:Y:S01]  /*70c0*/  BSSY B0, `(.L_x_119) ;  /* 0x0000009000007945 */ /* 0x000fe20003800000 */
[----:B------:R-:W-:Y:S11]  /*70d0*/  ISETP.NE.AND P0, PT, R115, RZ, PT ;  /* 0x000000ff7300720c */ /* 0x000ff60003f05270 */
[----:B------:R-:W-:Y:S05]  /*70e0*/  @P1 IMAD R2, R105, 0x1000, R100 ;  /* 0x0000100069021824 */ /* 0x000fea00078e0264 */
[----:B------:R-:W-:Y:S05]  /*70f0*/  @P1 IADD3 R4, PT, PT, R2, UR49, RZ ;  /* 0x0000003102041c10 */ /* 0x000fea000fffe0ff */
[----:B------:R-:W-:Y:S01]  /*7100*/  @P1 IMAD.IADD R4, R4, 0x1, R117 ;  /* 0x0000000104041824 */ /* 0x000fe200078e0275 */
[----:B------:R-:W-:Y:S06]  /*7110*/  @P0 BRA `(.L_x_120) ;  /* 0x00000000000c0947 */ /* 0x000fec0003800000 */
[----:B------:R-:W-:Y:S04]  /*7120*/  SHF.L.U32 R3, R104, 0x1f, RZ ;  /* 0x0000001f68037819 */ /* 0x000fe800000006ff */
[----:B------:R-:W2:Y:S02]  /*7130*/  SYNCS.PHASECHK.TRANS64.TRYWAIT P0, [R0+URZ+0x140], R3 ;  /* 0x00014003000075a7 */ /* 0x000ea400080011ff */
[----:B--2---:R-:W-:Y:S05]  /*7140*/  @!P0 BRA `(.L_x_121) ;  /* 0x00000038004c8947 */ /* 0x004fea0003800000 */
.L_x_120:
[----:B------:R-:W-:Y:S05]  /*7150*/  BSYNC B0 ;  /* 0x0000000000007941 */ /* 0x000fea0003800000 */
.L_x_119:
[----:B------:R-:W-:Y:S01]  /*7160*/  ISETP.NE.AND P0, PT, R116, RZ, PT ;  /* 0x000000ff7400720c */ /* 0x000fe20003f05270 */
[----:B------:R-:W-:Y:S11]  /*7170*/  VIADD R105, R105, 0x1 ;  /* 0x0000000169697836 */ /* 0x000ff60000000000 */
[----:B------:R-:W-:Y:S01]  /*7180*/  @!UPT UIADD3 URZ, UPT, UPT, URZ, URZ, URZ ;  /* 0x000000fffffff290 */ /* 0x000fe2000fffe0ff */
[----:B------:R3:W4:Y:S04]  /*7190*/  @P0 LDS.128 R80, [R2+UR49+0x400] ;  /* 0x0004003102500984 */ /* 0x0007280008000c00 */
[----:B------:R1:W1:Y:S01]  /*71a0*/  @P0 LDS.128 R84, [R4+0x410] ;  /* 0x0004100004540984 */ /* 0x0002620000000c00 */
        /* <DEDUP_REMOVED lines=8> */
[----:B---3--:R-:W-:Y:S02]  /*7230*/  VIADD R2, R0, 0x160 ;  /* 0x0000016000027836 */ /* 0x008fe40000000000 */
[----:B--2---:R-:W-:Y:S05]  /*7240*/  IMAD.U32 R0, RZ, RZ, UR37 ;  /* 0x00000025ff007e24 */ /* 0x004fea000f8e00ff */
[----:B------:R-:W-:Y:S04]  /*7250*/  PRMT R0, R0, 0x654, R2 ;  /* 0x0000065400007816 */ /* 0x000fe80000000002 */
[----:B-----5:R2:W-:Y:S02]  /*7260*/  SYNCS.ARRIVE.TRANS64.RED.A1T0 RZ, [R0+URZ], RZ ;  /* 0x000000ff00ff79a7 */ /* 0x0205e400081004ff */
[----:B--2---:R-:W-:Y:S04]  /*7270*/  SEL R0, RZ, 0x1, P0 ;  /* 0x00000001ff007807 */ /* 0x004fe80000000000 */
[----:B-1--4-:R-:W-:Y:S02]  /*7280*/  LOP3.LUT R104, R104, R0, RZ, 0x3c, !PT ;  /* 0x0000000068687212 */ /* 0x012fe400078e3cff */
.L_x_118:
[----:B------:R-:W-:Y:S05]  /*7290*/  BSYNC B1 ;  /* 0x0000000000017941 */ /* 0x000fea0003800000 */
.L_x_117:
[----:B------:R-:W-:Y:S05]  /*72a0*/  VIADD R0, R48, 0x40 ;  /* 0x0000004030007836 */ /* 0x000fea0000000000 */
[----:B------:R-:W-:Y:S04]  /*72b0*/  SHF.R.U32.HI R0, RZ, 0x15, R0 ;  /* 0x00000015ff007819 */ /* 0x000fe80000011600 */
[----:B------:R-:W-:Y:S11]  /*72c0*/  LOP3.LUT P0, RZ, R0, 0x3, R101, 0x48, !PT ;  /* 0x0000000300ff7812 */ /* 0x000ff60007804865 */
[----:B------:R-:W-:Y:S02]  /*72d0*/  @!UPT UIADD3 URZ, UPT, UPT, URZ, URZ, URZ ;  /* 0x000000fffffff290 */ /* 0x000fe4000fffe0ff */
[----:B------:R-:W-:Y:S05]  /*72e0*/  @!P0 BRA `(.L_x_122) ;  /* 0x0000000000408947 */ /* 0x000fea0003800000 */
[----:B------:R-:W2:Y:S01]  /*72f0*/  LDCU.64 UR8, c[0x4][0x78] ;  /* 0x01000f00ff0877ac */ /* 0x000ea20008000a00 */
[----:B------:R-:W-:Y:S01]  /*7300*/  MOV R3, 0x0 ;  /* 0x0000000000037802 */ /* 0x000fe20000000f00 */
[----:B------:R-:W-:Y:S02]  /*7310*/  HFMA2 R12, -RZ, RZ, 0, 5.9604644775390625e-08 ;  /* 0x00000001ff0c7431 */ /* 0x000fe400000001ff */
[----:B------:R-:W-:Y:S02]  /*7320*/  IMAD.MOV.U32 R8, RZ, RZ, 0x192 ;  /* 0x00000192ff087424 */ /* 0x000fe400078e00ff */
[----:B------:R-:W-:Y:S01]  /*7330*/  IMAD.MOV.U32 R13, RZ, RZ, RZ ;  /* 0x000000ffff0d7224 */ /* 0x000fe200078e00ff */
[----:B------:R-:W3:Y:S01]  /*7340*/  LDCU.64 UR6, c[0x4][0x80] ;  /* 0x01001000ff0677ac */ /* 0x000ee20008000a00 */
[----:B------:R-:W4:Y:S01]  /*7350*/  LDC.64 R2, c[0x4][R3] ;  /* 0x0100000003027b82 */ /* 0x000f220000000a00 */
[----:B------:R-:W5:Y:S01]  /*7360*/  LDCU.64 UR4, c[0x4][0x18] ;  /* 0x01000300ff0477ac */ /* 0x000f620008000a00 */
[----:B--2---:R-:W-:Y:S01]  /*7370*/  MOV R5, UR9 ;  /* 0x0000000900057c02 */ /* 0x004fe20008000f00 */
[----:B------:R-:W-:Y:S01]  /*7380*/  IMAD.U32 R4, RZ, RZ, UR8 ;  /* 0x00000008ff047e24 */ /* 0x000fe2000f8e00ff */
[----:B---3--:R-:W-:Y:S01]  /*7390*/  MOV R7, UR7 ;  /* 0x0000000700077c02 */ /* 0x008fe20008000f00 */
[----:B------:R-:W-:Y:S01]  /*73a0*/  IMAD.U32 R6, RZ, RZ, UR6 ;  /* 0x00000006ff067e24 */ /* 0x000fe2000f8e00ff */
[----:B-----5:R-:W-:Y:S01]  /*73b0*/  MOV R11, UR5 ;  /* 0x00000005000b7c02 */ /* 0x020fe20008000f00 */
[----:B------:R-:W-:Y:S02]  /*73c0*/  IMAD.U32 R10, RZ, RZ, UR4 ;  /* 0x00000004ff0a7e24 */ /* 0x000fe4000f8e00ff */
[----:B------:R-:W-:Y:S07]  /*73d0*/  LEPC R20, `(.L_x_122) ;  /* 0x000000001014794e */ /* 0x000fee0000000000 */
[----:B-1--4-:R-:W-:Y:S05]  /*73e0*/  CALL.ABS.NOINC R2 ;  /* 0x0000000002007343 */ /* 0x012fea0003c00000 */
.L_x_122:
[-C--:B------:R-:W-:Y:S01]  /*73f0*/  F2FP.F16.E4M3.UNPACK_B R0, R81.reuse ;  /* 0x00000051ff00723e */ /* 0x080fe200020006ff */
[----:B------:R-:W-:Y:S05]  /*7400*/  WARPSYNC.ALL ;  /* 0x0000000000007948 */ /* 0x000fea0003800000 */
[----:B------:R-:W-:Y:S01]  /*7410*/  R2UR UR4, R48 ;  /* 0x00000000300472ca */ /* 0x000fe200000e0000 */
[--C-:B------:R-:W-:Y:S01]  /*7420*/  HADD2.F32 R54, -RZ, R0.reuse.H0_H0 ;  /* 0x20000000ff367230 */ /* 0x100fe20000004100 */
[-C--:B------:R-:W-:Y:S01]  /*7430*/  F2FP.F16.E4M3.UNPACK_B R2, R80.reuse.H1 ;  /* 0x00000050ff02723e */ /* 0x080fe200030006ff */
[----:B------:R-:W-:Y:S01]  /*7440*/  HADD2.F32 R55, -RZ, R0.H1_H1 ;  /* 0x30000000ff377230 */ /* 0x000fe20000004100 */
[----:B------:R-:W-:Y:S01]  /*7450*/  F2FP.F16.E4M3.UNPACK_B R0, R81.H1 ;  /* 0x00000051ff00723e */ /* 0x000fe200030006ff */
[----:B------:R-:W-:Y:S01]  /*7460*/  BSSY.RECONVERGENT B0, `(.L_x_123) ;  /* 0x0000095000007945 */ /* 0x000fe20003800200 */
[----:B------:R-:W-:Y:S01]  /*7470*/  F2FP.F16.E4M3.UNPACK_B R3, R80 ;  /* 0x00000050ff03723e */ /* 0x000fe200020006ff */
[----:B------:R-:W-:Y:S01]  /*7480*/  HADD2.F32 R52, -RZ, R2.H0_H0 ;  /* 0x20000002ff347230 */ /* 0x000fe20000004100 */
[----:B------:R-:W-:Y:S01]  /*7490*/  ISETP.NE.AND P0, PT, R110, RZ, PT ;  /* 0x000000ff6e00720c */ /* 0x000fe20003f05270 */
[--C-:B------:R-:W-:Y:S01]  /*74a0*/  HADD2.F32 R56, -RZ, R0.reuse.H0_H0 ;  /* 0x20000000ff387230 */ /* 0x100fe20000004100 */
[----:B------:R-:W-:Y:S01]  /*74b0*/  ISETP.NE.AND P6, PT, R118, RZ, PT ;  /* 0x000000ff7600720c */ /* 0x000fe20003fc5270 */
[----:B------:R-:W-:Y:S01]  /*74c0*/  HADD2.F32 R57, -RZ, R0.H1_H1 ;  /* 0x30000000ff397230 */ /* 0x000fe20000004100 */
[-C--:B------:R-:W-:Y:S01]  /*74d0*/  F2FP.F16.E4M3.UNPACK_B R0, R83.reuse ;  /* 0x00000053ff00723e */ /* 0x080fe200020006ff */
[----:B-1----:R-:W-:Y:S01]  /*74e0*/  LDTM.16dp32bit_t0_t15.x32 R4, tmem[UR4+0x40] ;  /* 0x00004004000479ee */ /* 0x002fe20008a80000 */
[----:B------:R-:W1:Y:S01]  /*74f0*/  LDTM.16dp32bit_t16_t31.x32 R4, tmem[UR4+0x60] ;  /* 0x00006004000479ee */ /* 0x000e620008aa0000 */
[----:B------:R-:W-:Y:S01]  /*7500*/  HADD2.F32 R53, -RZ, R2.H1_H1 ;  /* 0x30000002ff357230 */ /* 0x000fe20000004100 */
[----:B------:R-:W-:Y:S01]  /*7510*/  F2FP.F16.E4M3.UNPACK_B R2, R82.H1 ;  /* 0x00000052ff02723e */ /* 0x000fe200030006ff */
[--C-:B------:R-:W-:Y:S02]  /*7520*/  HADD2.F32 R50, -RZ, R3.reuse.H0_H0 ;  /* 0x20000003ff327230 */ /* 0x100fe40000004100 */
[--C-:B------:R-:W-:Y:S02]  /*7530*/  HADD2.F32 R62, -RZ, R0.reuse.H0_H0 ;  /* 0x20000000ff3e7230 */ /* 0x100fe40000004100 */
[----:B------:R-:W-:Y:S01]  /*7540*/  HADD2.F32 R63, -RZ, R0.H1_H1 ;  /* 0x30000000ff3f7230 */ /* 0x000fe20000004100 */
[----:B------:R-:W-:Y:S01]  /*7550*/  F2FP.F16.E4M3.UNPACK_B R0, R84.H1 ;  /* 0x00000054ff00723e */ /* 0x000fe200030006ff */
[--C-:B------:R-:W-:Y:S02]  /*7560*/  HADD2.F32 R60, -RZ, R2.reuse.H0_H0 ;  /* 0x20000002ff3c7230 */ /* 0x100fe40000004100 */
[----:B------:R-:W-:Y:S01]  /*7570*/  HADD2.F32 R61, -RZ, R2.H1_H1 ;  /* 0x30000002ff3d7230 */ /* 0x000fe20000004100 */
[----:B------:R-:W-:Y:S01]  /*7580*/  F2FP.F16.E4M3.UNPACK_B R2, R83.H1 ;  /* 0x00000053ff02723e */ /* 0x000fe200030006ff */
[----:B------:R-:W-:Y:S01]  /*7590*/  HADD2.F32 R51, -RZ, R3.H1_H1 ;  /* 0x30000003ff337230 */ /* 0x000fe20000004100 */
[----:B------:R-:W-:Y:S01]  /*75a0*/  F2FP.F16.E4M3.UNPACK_B R3, R82 ;  /* 0x00000052ff03723e */ /* 0x000fe200020006ff */
[--C-:B------:R-:W-:Y:S02]  /*75b0*/  HADD2.F32 R68, -RZ, R0.reuse.H0_H0 ;  /* 0x20000000ff447230 */ /* 0x100fe40000004100 */
[----:B------:R-:W-:Y:S01]  /*75c0*/  HADD2.F32 R69, -RZ, R0.H1_H1 ;  /* 0x30000000ff457230 */ /* 0x000fe20000004100 */
[-C--:B------:R-:W-:Y:S01]  /*75d0*/  F2FP.F16.E4M3.UNPACK_B R0, R85.reuse.H1 ;  /* 0x00000055ff00723e */ /* 0x080fe200030006ff */
[--C-:B------:R-:W-:Y:S02]  /*75e0*/  HADD2.F32 R64, -RZ, R2.reuse.H0_H0 ;  /* 0x20000002ff407230 */ /* 0x100fe40000004100 */
[----:B------:R-:W-:Y:S01]  /*75f0*/  HADD2.F32 R65, -RZ, R2.H1_H1 ;  /* 0x30000002ff417230 */ /* 0x000fe20000004100 */
[----:B------:R-:W-:Y:S01]  /*7600*/  F2FP.F16.E4M3.UNPACK_B R2, R85 ;  /* 0x00000055ff02723e */ /* 0x000fe200020006ff */
[--C-:B------:R-:W-:Y:S02]  /*7610*/  HADD2.F32 R58, -RZ, R3.reuse.H0_H0 ;  /* 0x20000003ff3a7230 */ /* 0x100fe40000004100 */
[C---:B-1----:R-:W-:Y:S01]  /*7620*/  FMUL R7, R47.reuse, R7 ;  /* 0x000000072f077220 */ /* 0x042fe20000400000 */
[----:B------:R-:W-:Y:S01]  /*7630*/  HADD2.F32 R59, -RZ, R3.H1_H1 ;  /* 0x30000003ff3b7230 */ /* 0x000fe20000004100 */
[----:B------:R-:W-:Y:S01]  /*7640*/  F2FP.F16.E4M3.UNPACK_B R3, R84 ;  /* 0x00000054ff03723e */ /* 0x000fe200020006ff */
[--C-:B------:R-:W-:Y:S02]  /*7650*/  HADD2.F32 R72, -RZ, R0.reuse.H0_H0 ;  /* 0x20000000ff487230 */ /* 0x100fe40000004100 */
[C---:B------:R-:W-:Y:S01]  /*7660*/  FMUL R11, R47.reuse, R11 ;  /* 0x0000000b2f0b7220 */ /* 0x040fe20000400000 */
[----:B------:R-:W-:Y:S01]  /*7670*/  HADD2.F32 R73, -RZ, R0.H1_H1 ;  /* 0x30000000ff497230 */ /* 0x000fe20000004100 */
[----:B------:R-:W-:Y:S01]  /*7680*/  F2FP.F16.E4M3.UNPACK_B R0, R87 ;  /* 0x00000057ff00723e */ /* 0x000fe200020006ff */
[--C-:B------:R-:W-:Y:S02]  /*7690*/  HADD2.F32 R70, -RZ, R2.reuse.H0_H0 ;  /* 0x20000002ff467230 */ /* 0x100fe40000004100 */
[C---:B------:R-:W-:Y:S01]  /*76a0*/  FMUL R15, R47.reuse, R15 ;  /* 0x0000000f2f0f7220 */ /* 0x040fe20000400000 */
[----:B------:R-:W-:Y:S01]  /*76b0*/  HADD2.F32 R71, -RZ, R2.H1_H1 ;  /* 0x30000002ff477230 */ /* 0x000fe20000004100 */
[-C--:B------:R-:W-:Y:S01]  /*76c0*/  F2FP.F16.E4M3.UNPACK_B R2, R86.reuse.H1 ;  /* 0x00000056ff02723e */ /* 0x080fe200030006ff */
[--C-:B------:R-:W-:Y:S02]  /*76d0*/  HADD2.F32 R66, -RZ, R3.reuse.H0_H0 ;  /* 0x20000003ff427230 */ /* 0x100fe40000004100 */
[----:B------:R-:W-:Y:S01]  /*76e0*/  HADD2.F32 R67, -RZ, R3.H1_H1 ;  /* 0x30000003ff437230 */ /* 0x000fe20000004100 */
[----:B------:R-:W-:Y:S01]  /*76f0*/  F2FP.F16.E4M3.UNPACK_B R3, R86 ;  /* 0x00000056ff03723e */ /* 0x000fe200020006ff */
[--C-:B------:R-:W-:Y:S02]  /*7700*/  HADD2.F32 R78, -RZ, R0.reuse.H0_H0 ;  /* 0x20000000ff4e7230 */ /* 0x100fe40000004100 */
[----:B------:R-:W-:Y:S02]  /*7710*/  HADD2.F32 R79, -RZ, R0.H1_H1 ;  /* 0x30000000ff4f7230 */ /* 0x000fe40000004100 */
[C---:B------:R-:W-:Y:S01]  /*7720*/  FMUL R0, R47.reuse, R4 ;  /* 0x000000042f007220 */ /* 0x040fe20000400000 */
[--C-:B------:R-:W-:Y:S02]  /*7730*/  HADD2.F32 R76, -RZ, R2.reuse.H0_H0 ;  /* 0x20000002ff4c7230 */ /* 0x100fe40000004100 */
[----:B------:R-:W-:Y:S01]  /*7740*/  FMUL R4, R47, R8 ;  /* 0x000000082f047220 */ /* 0x000fe20000400000 */
[----:B------:R-:W-:Y:S02]  /*7750*/  HADD2.F32 R77, -RZ, R2.H1_H1 ;  /* 0x30000002ff4d7230 */ /* 0x000fe40000004100 */
[----:B------:R-:W-:Y:S01]  /*7760*/  FFMA R0, R49, R50, R0 ;  /* 0x0000003231007223 */ /* 0x000fe20000000000 */
[--C-:B------:R-:W-:Y:S02]  /*7770*/  HADD2.F32 R74, -RZ, R3.reuse.H0_H0 ;  /* 0x20000003ff4a7230 */ /* 0x100fe40000004100 */
[C---:B------:R-:W-:Y:S01]  /*7780*/  FMUL R2, R47.reuse, R5 ;  /* 0x000000052f027220 */ /* 0x040fe20000400000 */
[----:B------:R-:W-:Y:S02]  /*7790*/  HADD2.F32 R75, -RZ, R3.H1_H1 ;  /* 0x30000003ff4b7230 */ /* 0x000fe40000004100 */
[C---:B------:R-:W-:Y:S01]  /*77a0*/  FMUL R5, R47.reuse, R9 ;  /* 0x000000092f057220 */ /* 0x040fe20000400000 */
[----:B------:R-:W-:Y:S01]  /*77b0*/  FMUL R8, R47, R12 ;  /* 0x0000000c2f087220 */ /* 0x000fe20000400000 */
[----:B------:R-:W-:Y:S01]  /*77c0*/  FFMA R2, R49, R51, R2 ;  /* 0x0000003331027223 */ /* 0x000fe20000000002 */
[C---:B------:R-:W-:Y:S01]  /*77d0*/  FMUL R9, R47.reuse, R13 ;  /* 0x0000000d2f097220 */ /* 0x040fe20000400000 */
[C---:B------:R-:W-:Y:S01]  /*77e0*/  FMUL R12, R47.reuse, R21 ;  /* 0x000000152f0c7220 */ /* 0x040fe20000400000 */
[C---:B------:R-:W-:Y:S01]  /*77f0*/  FMUL R21, R47.reuse, R30 ;  /* 0x0000001e2f157220 */ /* 0x040fe20000400000 */
[C---:B------:R-:W-:Y:S01]  /*7800*/  FMUL R13, R47.reuse, R22 ;  /* 0x000000162f0d7220 */ /* 0x040fe20000400000 */
[C---:B------:R-:W-:Y:S01]  /*7810*/  FMUL R22, R47.reuse, R31 ;  /* 0x0000001f2f167220 */ /* 0x040fe20000400000 */
        /* <DEDUP_REMOVED lines=8> */
[C---:B------:R-:W-:Y:S01]  /*78a0*/  FFMA R6, R49.reuse, R56, R6 ;  /* 0x0000003831067223 */ /* 0x040fe20000000006 */
[C---:B------:R-:W-:Y:S01]  /*78b0*/  FFMA R11, R49.reuse, R57, R11 ;  /* 0x00000039310b7223 */ /* 0x040fe2000000000b */
[C---:B------:R-:W-:Y:S01]  /*78c0*/  FFMA R8, R49.reuse, R58, R8 ;  /* 0x0000003a31087223 */ /* 0x040fe20000000008 */
[----:B------:R-:W-:Y:S01]  /*78d0*/  FFMA R9, R49, R59, R9 ;  /* 0x0000003b31097223 */ /* 0x000fe20000000009 */
[----:B------:R-:W-:Y:S01]  /*78e0*/  F2FP.SATFINITE.E4M3.F32.PACK_AB_MERGE_C R52, R7, R3, RZ ;  /* 0x000000030734723e */ /* 0x000fe200048070ff */
[----:B------:R-:W-:Y:S01]  /*78f0*/  FFMA R10, R49, R60, R10 ;  /* 0x0000003c310a7223 */ /* 0x000fe2000000000a */
[----:B------:R-:W-:Y:S01]  /*7900*/  F2FP.SATFINITE.E4M3.F32.PACK_AB_MERGE_C R53, R11, R6, RZ ;  /* 0x000000060b35723e */ /* 0x000fe200048070ff */
[----:B------:R-:W-:Y:S01]  /*7910*/  FFMA R15, R49, R61, R15 ;  /* 0x0000003d310f7223 */ /* 0x000fe2000000000f */
[C---:B------:R-:W-:Y:S01]  /*7920*/  FMUL R3, R47.reuse, R16 ;  /* 0x000000102f037220 */ /* 0x040fe20000400000 */
[C---:B------:R-:W-:Y:S01]  /*7930*/  FMUL R6, R47.reuse, R17 ;  /* 0x000000112f067220 */ /* 0x040fe20000400000 */
[----:B------:R-:W-:Y:S01]  /*7940*/  F2FP.F16.E4M3.UNPACK_B R51, R87.H1 ;  /* 0x00000057ff33723e */ /* 0x000fe200030006ff */
[----:B------:R-:W-:Y:S01]  /*7950*/  FMUL R11, R47, R20 ;  /* 0x000000142f0b7220 */ /* 0x000fe20000400000 */
[----:B------:R-:W-:Y:S01]  /*7960*/  F2FP.SATFINITE.E4M3.F32.PACK_AB_MERGE_C R54, R15, R10, RZ ;  /* 0x0000000a0f36723e */ /* 0x000fe200048070ff */
[C---:B------:R-:W-:Y:S01]  /*7970*/  FFMA R3, R49.reuse, R62, R3 ;  /* 0x0000003e31037223 */ /* 0x040fe20000000003 */
[----:B------:R-:W-:Y:S01]  /*7980*/  FFMA R6, R49, R63, R6 ;  /* 0x0000003f31067223 */ /* 0x000fe20000000006 */
[----:B------:R-:W-:Y:S01]  /*7990*/  FMUL R20, R47, R29 ;  /* 0x0000001d2f147220 */ /* 0x000fe20000400000 */
[----:B------:R-:W-:Y:S01]  /*79a0*/  F2FP.SATFINITE.E4M3.F32.PACK_AB_MERGE_C R29, R5, R4, R53 ;  /* 0x00000004051d723e */ /* 0x000fe20004807035 */
[----:B------:R-:W-:Y:S01]  /*79b0*/  FMUL R10, R47, R19 ;  /* 0x000000132f0a7220 */ /* 0x000fe20000400000 */
[----:B------:R-:W-:Y:S01]  /*79c0*/  F2FP.SATFINITE.E4M3.F32.PACK_AB_MERGE_C R30, R9, R8, R54 ;  /* 0x00000008091e723e */ /* 0x000fe20004807036 */
        /* <DEDUP_REMOVED lines=10> */
[----:B------:R-:W-:Y:S01]  /*7a70*/  FFMA R14, R49, R69, R14 ;  /* 0x00000045310e7223 */ /* 0x000fe2000000000e */
[----:B------:R-:W-:Y:S01]  /*7a80*/  FMUL R18, R47, R27 ;  /* 0x0000001b2f127220 */ /* 0x000fe20000400000 */
[C---:B------:R-:W-:Y:S01]  /*7a90*/  FFMA R15, R49.reuse, R70, R15 ;  /* 0x00000046310f7223 */ /* 0x040fe2000000000f */
[C---:B------:R-:W-:Y:S01]  /*7aa0*/  FFMA R16, R49.reuse, R71, R16 ;  /* 0x0000004731107223 */ /* 0x040fe20000000010 */
[C---:B------:R-:W-:Y:S01]  /*7ab0*/  FFMA R17, R49.reuse, R72, R17 ;  /* 0x0000004831117223 */ /* 0x040fe20000000011 */
[C---:B------:R-:W-:Y:S01]  /*7ac0*/  FFMA R18, R49.reuse, R73, R18 ;  /* 0x0000004931127223 */ /* 0x040fe20000000012 */
[----:B------:R-:W-:Y:S01]  /*7ad0*/  FFMA R19, R49, R74, R19 ;  /* 0x0000004a31137223 */ /* 0x000fe20000000013 */
[----:B------:R-:W-:Y:S01]  /*7ae0*/  FMUL R23, R47, R32 ;  /* 0x000000202f177220 */ /* 0x000fe20000400000 */
[----:B------:R-:W-:Y:S01]  /*7af0*/  FFMA R20, R49, R75, R20 ;  /* 0x0000004b31147223 */ /* 0x000fe20000000014 */
[----:B------:R-:W-:Y:S01]  /*7b00*/  FMUL R24, R47, R33 ;  /* 0x000000212f187220 */ /* 0x000fe20000400000 */
[--C-:B------:R-:W-:Y:S02]  /*7b10*/  HADD2.F32 R50, -RZ, R51.reuse.H0_H0 ;  /* 0x20000033ff327230 */ /* 0x100fe40000004100 */
[----:B------:R-:W-:Y:S01]  /*7b20*/  FFMA R21, R49, R76, R21 ;  /* 0x0000004c31157223 */ /* 0x000fe20000000015 */
[----:B------:R-:W-:Y:S02]  /*7b30*/  HADD2.F32 R51, -RZ, R51.H1_H1 ;  /* 0x30000033ff337230 */ /* 0x000fe40000004100 */
[----:B------:R-:W-:Y:S01]  /*7b40*/  FMUL R25, R47, R34 ;  /* 0x000000222f197220 */ /* 0x000fe20000400000 */
[----:B------:R-:W-:Y:S01]  /*7b50*/  FFMA R22, R49, R77, R22 ;  /* 0x0000004d31167223 */ /* 0x000fe20000000016 */
[----:B------:R-:W-:Y:S01]  /*7b60*/  FMUL R26, R47, R35 ;  /* 0x000000232f1a7220 */ /* 0x000fe20000400000 */
[----:B------:R-:W-:Y:S01]  /*7b70*/  F2FP.SATFINITE.E4M3.F32.PACK_AB_MERGE_C R7, R10, R7, RZ ;  /* 0x000000070a07723e */ /* 0x000fe200048070ff */
[C---:B------:R-:W-:Y:S01]  /*7b80*/  FFMA R23, R49.reuse, R78, R23 ;  /* 0x0000004e31177223 */ /* 0x040fe20000000017 */
[C---:B------:R-:W-:Y:S01]  /*7b90*/  FFMA R24, R49.reuse, R79, R24 ;  /* 0x0000004f31187223 */ /* 0x040fe20000000018 */
[C---:B------:R-:W-:Y:S01]  /*7ba0*/  FFMA R25, R49.reuse, R50, R25 ;  /* 0x0000003231197223 */ /* 0x040fe20000000019 */
[----:B------:R-:W-:Y:S01]  /*7bb0*/  FFMA R26, R49, R51, R26 ;  /* 0x00000033311a7223 */ /* 0x000fe2000000001a */
[----:B------:R-:W-:Y:S02]  /*7bc0*/  F2FP.SATFINITE.E4M3.F32.PACK_AB_MERGE_C R28, R2, R0, R52 ;  /* 0x00000000021c723e */ /* 0x000fe40004807034 */
[----:B------:R-:W-:Y:S02]  /*7bd0*/  F2FP.SATFINITE.E4M3.F32.PACK_AB_MERGE_C R31, R6, R3, R7 ;  /* 0x00000003061f723e */ /* 0x000fe40004807007 */
[----:B------:R-:W-:Y:S02]  /*7be0*/  F2FP.SATFINITE.E4M3.F32.PACK_AB_MERGE_C R13, R14, R13, RZ ;  /* 0x0000000d0e0d723e */ /* 0x000fe400048070ff */
[----:B------:R-:W-:Y:S01]  /*7bf0*/  F2FP.SATFINITE.E4M3.F32.PACK_AB_MERGE_C R17, R18, R17, RZ ;  /* 0x000000111211723e */ /* 0x000fe200048070ff */
[----:B------:R1:W-:Y:S01]  /*7c00*/  STS.128 [R100+UR49+0x5400], R28 ;  /* 0x0054001c64007988 */ /* 0x0003e20008000c31 */
[----:B------:R-:W-:Y:S02]  /*7c10*/  F2FP.SATFINITE.E4M3.F32.PACK_AB_MERGE_C R14, R22, R21, RZ ;  /* 0x00000015160e723e */ /* 0x000fe400048070ff */
[----:B------:R-:W-:Y:S02]  /*7c20*/  F2FP.SATFINITE.E4M3.F32.PACK_AB_MERGE_C R25, R26, R25, RZ ;  /* 0x000000191a19723e */ /* 0x000fe400048070ff */
[----:B------:R-:W-:Y:S02]  /*7c30*/  F2FP.SATFINITE.E4M3.F32.PACK_AB_MERGE_C R12, R12, R11, R13 ;  /* 0x0000000b0c0c723e */ /* 0x000fe4000480700d */
[----:B------:R-:W-:Y:S02]  /*7c40*/  F2FP.SATFINITE.E4M3.F32.PACK_AB_MERGE_C R13, R16, R15, R17 ;  /* 0x0000000f100d723e */ /* 0x000fe40004807011 */
        /* <DEDUP_REMOVED lines=13> */
[----:B------:R-:W-:Y:S02]  /*7d20*/  UIADD3 UR8, UP0, UPT, UR52, 0x680, URZ ;  /* 0x0000068034087890 */ /* 0x000fe4000ff1e0ff */
[----:B------:R-:W-:Y:S02]  /*7d30*/  UIADD3 UR5, UPT, UPT, UR41, 0x40, URZ ;  /* 0x0000004029057890 */ /* 0x000fe4000fffe0ff */
[----:B------:R-:W-:Y:S02]  /*7d40*/  UIADD3 UR4, UPT, UPT, UR49, 0x5400, URZ ;  /* 0x0000540031047890 */ /* 0x000fe4000fffe0ff */
[----:B------:R-:W-:Y:S01]  /*7d50*/  UIADD3.X UR9, UPT, UPT, URZ, UR53, URZ, UP0, !UPT ;  /* 0x00000035ff097290 */ /* 0x000fe200087fe4ff */
[----:B------:R-:W-:Y:S01]  /*7d60*/  UMOV UR6, UR42 ;  /* 0x0000002a00067c82 */ /* 0x000fe20008000000 */
[----:B------:R-:W-:Y:S07]  /*7d70*/  UMOV UR7, UR36 ;  /* 0x0000002400077c82 */ /* 0x000fee0008000000 */
[----:B------:R2:W-:Y:S01]  /*7d80*/  UTMASTG.3D [UR4], [UR8] ;  /* 0x00000004080073b5 */ /* 0x0005e20008010000 */
[----:B------:R0:W-:Y:S01]  /*7d90*/  UTMACMDFLUSH ;  /* 0x00000000000079b7 */ /* 0x0001e20000000000 */
[----:B--2---:R-:W-:Y:S04]  /*7da0*/  DEPBAR.LE SB0, 0x1 ;  /* 0x000080400000791a */ /* 0x004fe80000000000 */
.L_x_124:
[----:B------:R-:W-:Y:S05]  /*7db0*/  BSYNC.RECONVERGENT B0 ;  /* 0x0000000000007941 */ /* 0x000fea0003800200 */
.L_x_123:
        /* <DEDUP_REMOVED lines=15> */
.L_x_128:
[----:B------:R-:W-:Y:S05]  /*7eb0*/  BSYNC B0 ;  /* 0x0000000000007941 */ /* 0x000fea0003800000 */
.L_x_127:
[----:B------:R-:W-:Y:S01]  /*7ec0*/  ISETP.NE.AND P0, PT, R116, RZ, PT ;  /* 0x000000ff7400720c */ /* 0x000fe20003f05270 */
[----:B------:R-:W-:Y:S11]  /*7ed0*/  VIADD R105, R105, 0x1 ;  /* 0x0000000169697836 */ /* 0x000ff60000000000 */
[----:B------:R-:W-:Y:S01]  /*7ee0*/  @!UPT UIADD3 URZ, UPT, UPT, URZ, URZ, URZ ;  /* 0x000000fffffff290 */ /* 0x000fe2000fffe0ff */
[----:B------:R3:W4:Y:S04]  /*7ef0*/  @P0 LDS.128 R84, [R2+0x410] ;  /* 0x0004100002540984 */ /* 0x0007280000000c00 */
[----:B------:R1:W1:Y:S01]  /*7f00*/  @P0 LDS.128 R80, [R3+UR49+0x400] ;  /* 0x0004003103500984 */ /* 0x0002620008000c00 */
        /* <DEDUP_REMOVED lines=14> */
.L_x_126:
[----:B------:R-:W-:Y:S05]  /*7ff0*/  BSYNC B1 ;  /* 0x0000000000017941 */ /* 0x000fea0003800000 */
.L_x_125:
[----:B------:R-:W-:Y:S05]  /*8000*/  VIADD R0, R48, 0x80 ;  /* 0x0000008030007836 */ /* 0x000fea0000000000 */
[----:B------:R-:W-:Y:S04]  /*8010*/  SHF.R.U32.HI R0, RZ, 0x15, R0 ;  /* 0x00000015ff007819 */ /* 0x000fe80000011600 */
[----:B------:R-:W-:Y:S11]  /*8020*/  LOP3.LUT P0, RZ, R0, 0x3, R101, 0x48, !PT ;  /* 0x0000000300ff7812 */ /* 0x000ff60007804865 */
[----:B------:R-:W-:Y:S02]  /*8030*/  @!UPT UIADD3 URZ, UPT, UPT, URZ, URZ, URZ ;  /* 0x000000fffffff290 */ /* 0x000fe4000fffe0ff */
[----:B------:R-:W-:Y:S05]  /*8040*/  @!P0 BRA `(.L_x_130) ;  /* 0x0000000000408947 */ /* 0x000fea0003800000 */
[----:B------:R-:W2:Y:S01]  /*8050*/  LDCU.64 UR8, c[0x4][0x78] ;  /* 0x01000f00ff0877ac */ /* 0x000ea20008000a00 */
[----:B------:R-:W-:Y:S01]  /*8060*/  MOV R3, 0x0 ;  /* 0x0000000000037802 */ /* 0x000fe20000000f00 */
[----:B-1----:R-:W-:Y:S02]  /*8070*/  HFMA2 R12, -RZ, RZ, 0, 5.9604644775390625e-08 ;  /* 0x00000001ff0c7431 */ /* 0x002fe400000001ff */
[----:B------:R-:W-:Y:S02]  /*8080*/  IMAD.MOV.U32 R8, RZ, RZ, 0x192 ;  /* 0x00000192ff087424 */ /* 0x000fe400078e00ff */
[----:B------:R-:W-:Y:S01]  /*8090*/  IMAD.MOV.U32 R13, RZ, RZ, RZ ;  /* 0x000000ffff0d7224 */ /* 0x000fe200078e00ff */
[----:B------:R-:W1:Y:S01]  /*80a0*/  LDCU.64 UR6, c[0x4][0x80] ;  /* 0x01001000ff0677ac */ /* 0x000e620008000a00 */
[----:B------:R-:W3:Y:S01]  /*80b0*/  LDC.64 R2, c[0x4][R3] ;  /* 0x0100000003027b82 */ /* 0x000ee20000000a00 */
[----:B------:R-:W4:Y:S01]  /*80c0*/  LDCU.64 UR4, c[0x4][0x18] ;  /* 0x01000300ff0477ac */ /* 0x000f220008000a00 */
[----:B--2---:R-:W-:Y:S01]  /*80d0*/  MOV R5, UR9 ;  /* 0x0000000900057c02 */ /* 0x004fe20008000f00 */
[----:B------:R-:W-:Y:S01]  /*80e0*/  IMAD.U32 R4, RZ, RZ, UR8 ;  /* 0x00000008ff047e24 */ /* 0x000fe2000f8e00ff */
[----:B-1----:R-:W-:Y:S01]  /*80f0*/  MOV R7, UR7 ;  /* 0x0000000700077c02 */ /* 0x002fe20008000f00 */
[----:B------:R-:W-:Y:S01]  /*8100*/  IMAD.U32 R6, RZ, RZ, UR6 ;  /* 0x00000006ff067e24 */ /* 0x000fe2000f8e00ff */
[----:B----4-:R-:W-:Y:S01]  /*8110*/  MOV R11, UR5 ;  /* 0x00000005000b7c02 */ /* 0x010fe20008000f00 */
[----:B------:R-:W-:Y:S02]  /*8120*/  IMAD.U32 R10, RZ, RZ, UR4 ;  /* 0x00000004ff0a7e24 */ /* 0x000fe4000f8e00ff */
[----:B------:R-:W-:Y:S07]  /*8130*/  LEPC R20, `(.L_x_130) ;  /* 0x000000001014794e */ /* 0x000fee0000000000 */
[----:B---3--:R-:W-:Y:S05]  /*8140*/  CALL.ABS.NOINC R2 ;  /* 0x0000000002007343 */ /* 0x008fea0003c00000 */
.L_x_130:
        /* <DEDUP_REMOVED lines=148> */
[----:B------:R-:W-:Y:S02]  /*8a90*/  UIADD3 UR8, UP0, UPT, UR52, 0x680, URZ ;  /* 0x0000068034087890 */ /* 0x000fe4000ff1e0ff */
[----:B------:R-:W-:Y:S02]  /*8aa0*/  UIADD3 UR5, UPT, UPT, UR41, 0x80, URZ ;  /* 0x0000008029057890 */ /* 0x000fe4000fffe0ff */
[----:B------:R-:W-:Y:S01]  /*8ab0*/  MOV R109, UR10 ;  /* 0x0000000a006d7c02 */ /* 0x000fe20008000f00 */
[----:B------:R-:W-:Y:S01]  /*8ac0*/  UIADD3.X UR9, UPT, UPT, URZ, UR53, URZ, UP0, !UPT ;  /* 0x00000035ff097290 */ /* 0x000fe200087fe4ff */
[----:B------:R-:W-:Y:S02]  /*8ad0*/  UMOV UR6, UR42 ;  /* 0x0000002a00067c82 */ /* 0x000fe40008000000 */
[----:B------:R-:W-:Y:S01]  /*8ae0*/  R2UR UR4, R109 ;  /* 0x000000006d0472ca */ /* 0x000fe200000e0000 */
[----:B------:R-:W-:Y:S11]  /*8af0*/  UMOV UR7, UR36 ;  /* 0x0000002400077c82 */ /* 0x000ff60008000000 */
[----:B------:R-:W-:Y:S01]  /*8b00*/  @!UPT UIADD3 URZ, UPT, UPT, URZ, URZ, URZ ;  /* 0x000000fffffff290 */ /* 0x000fe2000fffe0ff */
[----:B------:R2:W-:Y:S01]  /*8b10*/  UTMASTG.3D [UR4], [UR8] ;  /* 0x00000004080073b5 */ /* 0x0005e20008010000 */
[----:B------:R0:W-:Y:S01]  /*8b20*/  UTMACMDFLUSH ;  /* 0x00000000000079b7 */ /* 0x0001e20000000000 */
[----:B--2---:R-:W-:Y:S04]  /*8b30*/  DEPBAR.LE SB0, 0x1 ;  /* 0x000080400000791a */ /* 0x004fe80000000000 */
.L_x_132:
[----:B------:R-:W-:Y:S05]  /*8b40*/  BSYNC.RECONVERGENT B0 ;  /* 0x0000000000007941 */ /* 0x000fea0003800200 */
.L_x_131:
        /* <DEDUP_REMOVED lines=15> */
.L_x_136:
[----:B------:R-:W-:Y:S05]  /*8c40*/  BSYNC B0 ;  /* 0x0000000000007941 */ /* 0x000fea0003800000 */
.L_x_135:
        /* <DEDUP_REMOVED lines=19> */
.L_x_134:
[----:B------:R-:W-:Y:S05]  /*8d80*/  BSYNC B1 ;  /* 0x0000000000017941 */ /* 0x000fea0003800000 */
.L_x_133:
        /* <DEDUP_REMOVED lines=21> */
.L_x_138:
[----:B------:R-:W-:Y:S01]  /*8ee0*/  ISETP.NE.AND P0, PT, R110, RZ, PT ;  /* 0x000000ff6e00720c */ /* 0x000fe20003f05270 */
[----:B------:R-:W-:Y:S05]  /*8ef0*/  WARPSYNC.ALL ;  /* 0x0000000000007948 */ /* 0x000fea0003800000 */
[----:B------:R-:W-:Y:S01]  /*8f00*/  R2UR UR4, R48 ;  /* 0x00000000300472ca */ /* 0x000fe200000e0000 */
[----:B------:R-:W-:Y:S01]  /*8f10*/  BSSY.RECONVERGENT B0, `(.L_x_139) ;  /* 0x000009c000007945 */ /* 0x000fe20003800200 */
[-C--:B------:R-:W-:Y:S02]  /*8f20*/  F2FP.F16.E4M3.UNPACK_B R2, R80.reuse ;  /* 0x00000050ff02723e */ /* 0x080fe400020006ff */
[----:B------:R-:W-:Y:S02]  /*8f30*/  F2FP.F16.E4M3.UNPACK_B R80, R80.H1 ;  /* 0x00000050ff50723e */ /* 0x000fe400030006ff */
[-C--:B------:R-:W-:Y:S01]  /*8f40*/  F2FP.F16.E4M3.UNPACK_B R51, R81.reuse ;  /* 0x00000051ff33723e */ /* 0x080fe200020006ff */
[--C-:B------:R-:W-:Y:S01]  /*8f50*/  HADD2.F32 R0, -RZ, R2.reuse.H0_H0 ;  /* 0x20000002ff007230 */ /* 0x100fe20000004100 */
[----:B------:R-:W-:Y:S01]  /*8f60*/  F2FP.F16.E4M3.UNPACK_B R81, R81.H1 ;  /* 0x00000051ff51723e */ /* 0x000fe200030006ff */
[----:B------:R-:W-:Y:S01]  /*8f70*/  HADD2.F32 R2, -RZ, R2.H1_H1 ;  /* 0x30000002ff027230 */ /* 0x000fe20000004100 */
[-C--:B------:R-:W-:Y:S01]  /*8f80*/  F2FP.F16.E4M3.UNPACK_B R55, R82.reuse ;  /* 0x00000052ff37723e */ /* 0x080fe200020006ff */
[--C-:B------:R-:W-:Y:S01]  /*8f90*/  HADD2.F32 R3, -RZ, R80.reuse.H0_H0 ;  /* 0x20000050ff037230 */ /* 0x100fe20000004100 */
[----:B------:R-:W-:Y:S01]  /*8fa0*/  F2FP.F16.E4M3.UNPACK_B R82, R82.H1 ;  /* 0x00000052ff52723e */ /* 0x000fe200030006ff */
[----:B-1----:R-:W-:Y:S01]  /*8fb0*/  LDTM.16dp32bit_t0_t15.x32 R4, tmem[UR4+0xc0] ;  /* 0x0000c004000479ee */ /* 0x002fe20008a80000 */
[----:B------:R-:W1:Y:S01]  /*8fc0*/  LDTM.16dp32bit_t16_t31.x32 R4, tmem[UR4+0xe0] ;  /* 0x0000e004000479ee */ /* 0x000e620008aa0000 */
[----:B------:R-:W-:Y:S01]  /*8fd0*/  NOP ;  /* 0x0000000000007918 */ /* 0x000fe20000000000 */
[--C-:B------:R-:W-:Y:S01]  /*8fe0*/  HADD2.F32 R50, -RZ, R51.reuse.H0_H0 ;  /* 0x20000033ff327230 */ /* 0x100fe20000004100 */
[----:B------:R-:W-:Y:S01]  /*8ff0*/  R2UR UR5, R113 ;  /* 0x00000000710572ca */ /* 0x000fe200000e0000 */
[----:B------:R-:W-:Y:S01]  /*9000*/  HADD2.F32 R51, -RZ, R51.H1_H1 ;  /* 0x30000033ff337230 */ /* 0x000fe20000004100 */
[----:B------:R-:W-:Y:S01]  /*9010*/  F2FP.F16.E4M3.UNPACK_B R59, R83 ;  /* 0x00000053ff3b723e */ /* 0x000fe200020006ff */
[--C-:B------:R-:W-:Y:S01]  /*9020*/  HADD2.F32 R54, -RZ, R55.reuse.H0_H0 ;  /* 0x20000037ff367230 */ /* 0x100fe20000004100 */
[----:B------:R-:W-:Y:S01]  /*9030*/  F2FP.F16.E4M3.UNPACK_B R63, R84 ;  /* 0x00000054ff3f723e */ /* 0x000fe200020006ff */
[----:B------:R-:W-:Y:S01]  /*9040*/  HADD2.F32 R55, -RZ, R55.H1_H1 ;  /* 0x30000037ff377230 */ /* 0x000fe20000004100 */
[----:B------:R-:W-:Y:S01]  /*9050*/  F2FP.F16.E4M3.UNPACK_B R67, R85 ;  /* 0x00000055ff43723e */ /* 0x000fe200020006ff */
[--C-:B------:R-:W-:Y:S01]  /*9060*/  HADD2.F32 R58, -RZ, R59.reuse.H0_H0 ;  /* 0x2000003bff3a7230 */ /* 0x100fe20000004100 */
[----:B------:R-:W-:Y:S01]  /*9070*/  F2FP.F16.E4M3.UNPACK_B R71, R86 ;  /* 0x00000056ff47723e */ /* 0x000fe200020006ff */
[----:B------:R-:W-:Y:S01]  /*9080*/  HADD2.F32 R59, -RZ, R59.H1_H1 ;  /* 0x3000003bff3b7230 */ /* 0x000fe20000004100 */
[----:B------:R-:W-:Y:S01]  /*9090*/  F2FP.F16.E4M3.UNPACK_B R74, R87 ;  /* 0x00000057ff4a723e */ /* 0x000fe200020006ff */
[--C-:B------:R-:W-:Y:S01]  /*90a0*/  HADD2.F32 R62, -RZ, R63.reuse.H0_H0 ;  /* 0x2000003fff3e7230 */ /* 0x100fe20000004100 */
[----:B------:R-:W-:Y:S01]  /*90b0*/  F2FP.F16.E4M3.UNPACK_B R83, R83.H1 ;  /* 0x00000053ff53723e */ /* 0x000fe200030006ff */
[----:B------:R-:W-:Y:S01]  /*90c0*/  UIADD3 UR5, UPT, UPT, UR5, 0x1d0, URZ ;  /* 0x000001d005057890 */ /* 0x000fe2000fffe0ff */
[----:B------:R-:W-:Y:S01]  /*90d0*/  HADD2.F32 R63, -RZ, R63.H1_H1 ;  /* 0x3000003fff3f7230 */ /* 0x000fe20000004100 */
[----:B------:R-:W-:Y:S01]  /*90e0*/  F2FP.F16.E4M3.UNPACK_B R84, R84.H1 ;  /* 0x00000054ff54723e */ /* 0x000fe200030006ff */
[--C-:B------:R-:W-:Y:S01]  /*90f0*/  HADD2.F32 R66, -RZ, R67.reuse.H0_H0 ;  /* 0x20000043ff427230 */ /* 0x100fe20000004100 */
[----:B------:R-:W-:Y:S01]  /*9100*/  UPRMT UR5, UR37, 0x654, UR5 ;  /* 0x0000065425057896 */ /* 0x000fe20008000005 */
[----:B------:R-:W-:Y:S01]  /*9110*/  HADD2.F32 R67, -RZ, R67.H1_H1 ;  /* 0x30000043ff437230 */ /* 0x000fe20000004100 */
[----:B------:R-:W-:Y:S01]  /*9120*/  F2FP.F16.E4M3.UNPACK_B R85, R85.H1 ;  /* 0x00000055ff55723e */ /* 0x000fe200030006ff */
[--C-:B------:R-:W-:Y:S02]  /*9130*/  HADD2.F32 R70, -RZ, R71.reuse.H0_H0 ;  /* 0x20000047ff467230 */ /* 0x100fe40000004100 */
[C---:B-1----:R-:W-:Y:S01]  /*9140*/  FMUL R4, R47.reuse, R4 ;  /* 0x000000042f047220 */ /* 0x042fe20000400000 */
[C---:B------:R-:W-:Y:S01]  /*9150*/  FMUL R5, R47.reuse, R5 ;  /* 0x000000052f057220 */ /* 0x040fe20000400000 */
[C---:B------:R-:W-:Y:S01]  /*9160*/  FMUL R8, R47.reuse, R8 ;  /* 0x000000082f087220 */ /* 0x040fe20000400000 */
[----:B------:R-:W-:Y:S01]  /*9170*/  FMUL R9, R47, R9 ;  /* 0x000000092f097220 */ /* 0x000fe20000400000 */
[C---:B------:R-:W-:Y:S01]  /*9180*/  FFMA R4, R49.reuse, R0, R4 ;  /* 0x0000000031047223 */ /* 0x040fe20000000004 */
[----:B------:R-:W-:Y:S01]  /*9190*/  SYNCS.ARRIVE.TRANS64.RED.A1T0 RZ, [UR5], RZ ;  /* 0x000000ffffff79a7 */ /* 0x000fe20008100405 */
        /* <DEDUP_REMOVED lines=8> */
[----:B------:R-:W-:Y:S02]  /*9220*/  HADD2.F32 R71, -RZ, R71.H1_H1 ;  /* 0x30000047ff477230 */ /* 0x000fe40000004100 */
[C---:B------:R-:W-:Y:S01]  /*9230*/  FMUL R25, R47.reuse, R30 ;  /* 0x0000001e2f197220 */ /* 0x040fe20000400000 */
[C---:B------:R-:W-:Y:S01]  /*9240*/  FMUL R30, R47.reuse, R35 ;  /* 0x000000232f1e7220 */ /* 0x040fe20000400000 */
[----:B------:R-:W-:Y:S02]  /*9250*/  HADD2.F32 R48, -RZ, R80.H1_H1 ;  /* 0x30000050ff307230 */ /* 0x000fe40000004100 */
[C---:B------:R-:W-:Y:S01]  /*9260*/  FMUL R6, R47.reuse, R6 ;  /* 0x000000062f067220 */ /* 0x040fe20000400000 */
[C---:B------:R-:W-:Y:S01]  /*9270*/  FMUL R7, R47.reuse, R7 ;  /* 0x000000072f077220 */ /* 0x040fe20000400000 */
[--C-:B------:R-:W-:Y:S02]  /*9280*/  HADD2.F32 R52, -RZ, R81.reuse.H0_H0 ;  /* 0x20000051ff347230 */ /* 0x100fe40000004100 */
[----:B------:R-:W-:Y:S01]  /*9290*/  FMUL R10, R47, R10 ;  /* 0x0000000a2f0a7220 */ /* 0x000fe20000400000 */
[C---:B------:R-:W-:Y:S01]  /*92a0*/  FFMA R6, R49.reuse, R3, R6 ;  /* 0x0000000331067223 */ /* 0x040fe20000000006 */
[----:B------:R-:W-:Y:S02]  /*92b0*/  HADD2.F32 R53, -RZ, R81.H1_H1 ;  /* 0x30000051ff357230 */ /* 0x000fe40000004100 */
[C---:B------:R-:W-:Y:S01]  /*92c0*/  FFMA R7, R49.reuse, R48, R7 ;  /* 0x0000003031077223 */ /* 0x040fe20000000007 */
[C---:B------:R-:W-:Y:S01]  /*92d0*/  FFMA R8, R49.reuse, R50, R8 ;  /* 0x0000003231087223 */ /* 0x040fe20000000008 */
[C---:B------:R-:W-:Y:S01]  /*92e0*/  FFMA R9, R49.reuse, R51, R9 ;  /* 0x0000003331097223 */ /* 0x040fe20000000009 */
[----:B------:R-:W-:Y:S01]  /*92f0*/  FFMA R10, R49, R52, R10 ;  /* 0x00000034310a7223 */ /* 0x000fe2000000000a */
[--C-:B------:R-:W-:Y:S01]  /*9300*/  HADD2.F32 R48, -RZ, R74.reuse.H0_H0 ;  /* 0x2000004aff307230 */ /* 0x100fe20000004100 */
[----:B------:R-:W-:Y:S01]  /*9310*/  F2FP.SATFINITE.E4M3.F32.PACK_AB_MERGE_C R77, R7, R6, RZ ;  /* 0x00000006074d723e */ /* 0x000fe200048070ff */
[C---:B------:R-:W-:Y:S01]  /*9320*/  FMUL R7, R47.reuse, R24 ;  /* 0x000000182f077220 */ /* 0x040fe20000400000 */
[C---:B------:R-:W-:Y:S01]  /*9330*/  FMUL R24, R47.reuse, R29 ;  /* 0x0000001d2f187220 */ /* 0x040fe20000400000 */
[C---:B------:R-:W-:Y:S01]  /*9340*/  FMUL R29, R47.reuse, R34 ;  /* 0x000000222f1d7220 */ /* 0x040fe20000400000 */
[----:B------:R-:W-:Y:S02]  /*9350*/  HADD2.F32 R74, -RZ, R74.H1_H1 ;  /* 0x3000004aff4a7230 */ /* 0x000fe40000004100 */
[C---:B------:R-:W-:Y:S01]  /*9360*/  FMUL R11, R47.reuse, R11 ;  /* 0x0000000b2f0b7220 */ /* 0x040fe20000400000 */
[--C-:B------:R-:W-:Y:S02]  /*9370*/  HADD2.F32 R56, -RZ, R82.reuse.H0_H0 ;  /* 0x20000052ff387230 */ /* 0x100fe40000004100 */
[----:B------:R-:W-:Y:S01]  /*9380*/  FMUL R14, R47, R14 ;  /* 0x0000000e2f0e7220 */ /* 0x000fe20000400000 */
[----:B------:R-:W-:Y:S02]  /*9390*/  HADD2.F32 R57, -RZ, R82.H1_H1 ;  /* 0x30000052ff397230 */ /* 0x000fe40000004100 */
[C---:B------:R-:W-:Y:S01]  /*93a0*/  FFMA R11, R49.reuse, R53, R11 ;  /* 0x00000035310b7223 */ /* 0x040fe2000000000b */
[----:B------:R-:W-:Y:S01]  /*93b0*/  F2FP.F16.E4M3.UNPACK_B R86, R86.H1 ;  /* 0x00000056ff56723e */ /* 0x000fe200030006ff */
[C---:B------:R-:W-:Y:S01]  /*93c0*/  FFMA R12, R49.reuse, R54, R12 ;  /* 0x00000036310c7223 */ /* 0x040fe2000000000c */
[C---:B------:R-:W-:Y:S01]  /*93d0*/  FFMA R13, R49.reuse, R55, R13 ;  /* 0x00000037310d7223 */ /* 0x040fe2000000000d */
[----:B------:R-:W-:Y:S01]  /*93e0*/  F2FP.F16.E4M3.UNPACK_B R87, R87.H1 ;  /* 0x00000057ff57723e */ /* 0x000fe200030006ff */
[----:B------:R-:W-:Y:S01]  /*93f0*/  FFMA R14, R49, R56, R14 ;  /* 0x00000038310e7223 */ /* 0x000fe2000000000e */
[----:B------:R-:W-:Y:S01]  /*9400*/  F2FP.SATFINITE.E4M3.F32.PACK_AB_MERGE_C R10, R11, R10, RZ ;  /* 0x0000000a0b0a723e */ /* 0x000fe200048070ff */
[C---:B------:R-:W-:Y:S01]  /*9410*/  FMUL R15, R47.reuse, R15 ;  /* 0x0000000f2f0f7220 */ /* 0x040fe20000400000 */
[--C-:B------:R-:W-:Y:S02]  /*9420*/  HADD2.F32 R60, -RZ, R83.reuse.H0_H0 ;  /* 0x20000053ff3c7230 */ /* 0x100fe40000004100 */
[----:B------:R-:W-:Y:S01]  /*9430*/  FMUL R18, R47, R18 ;  /* 0x000000122f127220 */ /* 0x000fe20000400000 */
[----:B------:R-:W-:Y:S02]  /*9440*/  HADD2.F32 R61, -RZ, R83.H1_H1 ;  /* 0x30000053ff3d7230 */ /* 0x000fe40000004100 */
[----:B------:R-:W-:Y:S01]  /*9450*/  FFMA R15, R49, R57, R15 ;  /* 0x00000039310f7223 */ /* 0x000fe2000000000f */
[----:B------:R-:W-:Y:S01]  /*9460*/  IADD3 R45, PT, PT, R45, 0x1, RZ ;  /* 0x000000012d2d7810 */ /* 0x000fe20007ffe0ff */
[C---:B------:R-:W-:Y:S01]  /*9470*/  FFMA R16, R49.reuse, R58, R16 ;  /* 0x0000003a31107223 */ /* 0x040fe20000000010 */
        /* <DEDUP_REMOVED lines=8> */
[C---:B------:R-:W-:Y:S01]  /*9500*/  FFMA R0, R49.reuse, R62, R0 ;  /* 0x0000003e31007223 */ /* 0x040fe20000000000 */
[C---:B------:R-:W-:Y:S01]  /*9510*/  FFMA R2, R49.reuse, R63, R2 ;  /* 0x0000003f31027223 */ /* 0x040fe20000000002 */
[--C-:B------:R-:W-:Y:S02]  /*9520*/  HADD2.F32 R68, -RZ, R85.reuse.H0_H0 ;  /* 0x20000055ff447230 */ /* 0x100fe40000004100 */
[----:B------:R-:W-:Y:S01]  /*9530*/  FFMA R3, R49, R64, R3 ;  /* 0x0000004031037223 */ /* 0x000fe20000000003 */
[----:B------:R-:W-:Y:S02]  /*9540*/  HADD2.F32 R69, -RZ, R85.H1_H1 ;  /* 0x30000055ff457230 */ /* 0x000fe40000004100 */
[C---:B------:R-:W-:Y:S01]  /*9550*/  FMUL R21, R47.reuse, R26 ;  /* 0x0000001a2f157220 */ /* 0x040fe20000400000 */
[----:B------:R-:W-:Y:S01]  /*9560*/  FMUL R22, R47, R27 ;  /* 0x0000001b2f167220 */ /* 0x000fe20000400000 */
[C---:B------:R-:W-:Y:S01]  /*9570*/  FFMA R6, R49.reuse, R65, R6 ;  /* 0x0000004131067223 */ /* 0x040fe20000000006 */
[----:B------:R-:W-:Y:S01]  /*9580*/  FFMA R7, R49, R66, R7 ;  /* 0x0000004231077223 */ /* 0x000fe20000000007 */
[----:B------:R-:W-:Y:S01]  /*9590*/  FMUL R23, R47, R28 ;  /* 0x0000001c2f177220 */ /* 0x000fe20000400000 */
[C---:B------:R-:W-:Y:S01]  /*95a0*/  FFMA R20, R49.reuse, R67, R20 ;  /* 0x0000004331147223 */ /* 0x040fe20000000014 */
[--C-:B------:R-:W-:Y:S02]  /*95b0*/  HADD2.F32 R72, -RZ, R86.reuse.H0_H0 ;  /* 0x20000056ff487230 */ /* 0x100fe40000004100 */
[C---:B------:R-:W-:Y:S01]  /*95c0*/  FFMA R21, R49.reuse, R68, R21 ;  /* 0x0000004431157223 */ /* 0x040fe20000000015 */
[----:B------:R-:W-:Y:S02]  /*95d0*/  HADD2.F32 R73, -RZ, R86.H1_H1 ;  /* 0x30000056ff497230 */ /* 0x000fe40000004100 */
[----:B------:R-:W-:Y:S01]  /*95e0*/  FFMA R22, R49, R69, R22 ;  /* 0x0000004531167223 */ /* 0x000fe20000000016 */
[C---:B------:R-:W-:Y:S01]  /*95f0*/  FMUL R26, R47.reuse, R31 ;  /* 0x0000001f2f1a7220 */ /* 0x040fe20000400000 */
[----:B------:R-:W-:Y:S01]  /*9600*/  FMUL R27, R47, R32 ;  /* 0x000000202f1b7220 */ /* 0x000fe20000400000 */
[----:B------:R-:W-:Y:S01]  /*9610*/  FFMA R23, R49, R70, R23 ;  /* 0x0000004631177223 */ /* 0x000fe20000000017 */
[----:B------:R-:W-:Y:S01]  /*9620*/  FMUL R28, R47, R33 ;  /* 0x000000212f1c7220 */ /* 0x000fe20000400000 */
[C---:B------:R-:W-:Y:S01]  /*9630*/  FFMA R24, R49.reuse, R71, R24 ;  /* 0x0000004731187223 */ /* 0x040fe20000000018 */
[--C-:B------:R-:W-:Y:S02]  /*9640*/  HADD2.F32 R75, -RZ, R87.reuse.H0_H0 ;  /* 0x20000057ff4b7230 */ /* 0x100fe40000004100 */
[C---:B------:R-:W-:Y:S01]  /*9650*/  FFMA R25, R49.reuse, R72, R25 ;  /* 0x0000004831197223 */ /* 0x040fe20000000019 */
[----:B------:R-:W-:Y:S02]  /*9660*/  HADD2.F32 R76, -RZ, R87.H1_H1 ;  /* 0x30000057ff4c7230 */ /* 0x000fe40000004100 */
[----:B------:R-:W-:Y:S01]  /*9670*/  FFMA R26, R49, R73, R26 ;  /* 0x00000049311a7223 */ /* 0x000fe2000000001a */
[----:B------:R-:W-:Y:S01]  /*9680*/  F2FP.SATFINITE.E4M3.F32.PACK_AB_MERGE_C R14, R15, R14, RZ ;  /* 0x0000000e0f0e723e */ /* 0x000fe200048070ff */
[----:B------:R-:W-:Y:S01]  /*9690*/  FFMA R27, R49, R48, R27 ;  /* 0x00000030311b7223 */ /* 0x000fe2000000001b */
[----:B------:R-:W-:Y:S01]  /*96a0*/  F2FP.SATFINITE.E4M3.F32.PACK_AB_MERGE_C R18, R19, R18, RZ ;  /* 0x000000121312723e */ /* 0x000fe200048070ff */
[C---:B------:R-:W-:Y:S01]  /*96b0*/  FFMA R28, R49.reuse, R74, R28 ;  /* 0x0000004a311c7223 */ /* 0x040fe2000000001c */
[C---:B------:R-:W-:Y:S01]  /*96c0*/  FFMA R29, R49.reuse, R75, R29 ;  /* 0x0000004b311d7223 */ /* 0x040fe2000000001d */
[----:B------:R-:W-:Y:S01]  /*96d0*/  FFMA R30, R49, R76, R30 ;  /* 0x0000004c311e7223 */ /* 0x000fe2000000001e */
[----:B------:R-:W-:Y:S02]  /*96e0*/  F2FP.SATFINITE.E4M3.F32.PACK_AB_MERGE_C R32, R5, R4, R77 ;  /* 0x000000040520723e */ /* 0x000fe4000480704d */
[----:B------:R-:W-:Y:S02]  /*96f0*/  F2FP.SATFINITE.E4M3.F32.PACK_AB_MERGE_C R33, R9, R8, R10 ;  /* 0x000000080921723e */ /* 0x000fe4000480700a */
        /* <DEDUP_REMOVED lines=10> */
[----:B------:R-:W-:Y:S05]  /*97a0*/  F2FP.SATFINITE.E4M3.F32.PACK_AB_MERGE_C R7, R28, R27, R29 ;  /* 0x0000001b1c07723e */ /* 0x000fea000480701d */
        /* <DEDUP_REMOVED lines=18> */
.L_x_140:
[----:B------:R-:W-:Y:S05]  /*98d0*/  BSYNC.RECONVERGENT B0 ;  /* 0x0000000000007941 */ /* 0x000fea0003800200 */
.L_x_139:
[----:B------:R-:W-:Y:S01]  /*98e0*/  BAR.SYNC.DEFER_BLOCKING 0x1, 0x80 ;  /* 0x0042000000007b1d */ /* 0x000fe20000010000 */
[----:B------:R-:W-:Y:S01]  /*98f0*/  ISETP.NE.AND P2, PT, R111, RZ, PT ;  /* 0x000000ff6f00720c */ /* 0x000fe20003f45270 */
[----:B------:R-:W-:Y:S01]  /*9900*/  IMAD.IADD R14, R43, 0x1, R94 ;  /* 0x000000012b0e7824 */ /* 0x000fe200078e025e */
[----:B------:R-:W-:Y:S01]  /*9910*/  ISETP.NE.AND P0, PT, R112, 0x2, PT ;  /* 0x000000027000780c */ /* 0x000fe20003f05270 */
[----:B------:R-:W-:Y:S01]  /*9920*/  IMAD.IADD R15, R44, 0x1, R95 ;  /* 0x000000012c0f7824 */ /* 0x000fe200078e025f */
[----:B------:R-:W-:Y:S02]  /*9930*/  ISETP.NE.AND P1, PT, R45, 0x4, PT ;  /* 0x000000042d00780c */ /* 0x000fe40003f25270 */
[----:B------:R-:W-:Y:S02]  /*9940*/  SEL R2, RZ, 0x1, P0 ;  /* 0x00000001ff027807 */ /* 0x000fe40000000000 */
[----:B------:R-:W-:Y:S02]  /*9950*/  SEL R0, RZ, 0x1, P1 ;  /* 0x00000001ff007807 */ /* 0x000fe40000800000 */
[----:B------:R-:W-:Y:S02]  /*9960*/  LOP3.LUT R106, R106, R2, RZ, 0x3c, !PT ;  /* 0x000000026a6a7212 */ /* 0x000fe400078e3cff */
[----:B------:R-:W-:Y:S02]  /*9970*/  LOP3.LUT R107, R107, R0, RZ, 0x3c, !PT ;  /* 0x000000006b6b7212 */ /* 0x000fe400078e3cff */
[----:B------:R-:W-:Y:S02]  /*9980*/  @P2 R2UR UR36, R103 ;  /* 0x00000000672422ca */ /* 0x000fe400000e0000 */
[----:B------:R-:W-:Y:S02]  /*9990*/  SEL R112, R112, RZ, P0 ;  /* 0x000000ff70707207 */ /* 0x000fe40000000000 */
[----:B------:R-:W-:Y:S01]  /*99a0*/  SEL R45, R45, RZ, P1 ;  /* 0x000000ff2d2d7207 */ /* 0x000fe20000800000 */
[----:B------:R-:W-:Y:S10]  /*99b0*/  @P2 BRA `(.L_x_141) ;  /* 0xffffffbc00382947 */ /* 0x000ff4000383ffff */
[----:B------:R-:W-:Y:S05]  /*99c0*/  EXIT ;  /* 0x000000000000794d */ /* 0x000fea0003800000 */
.L_x_20:
[----:B--2---:R2:W1:Y:S02]  /*99d0*/  SYNCS.PHASECHK.TRANS64.TRYWAIT P0, [R2+URZ+0x200], R3 ;  /* 0x00020003020075a7 */ /* 0x00446400080011ff */
[----:B-1----:R-:W-:Y:S05]  /*99e0*/  @!P0 NANOSLEEP.SYNCS 0x989680 ;  /* 0x009896800000895d */ /* 0x002fea0003900000 */
[----:B------:R-:W1:Y:S02]  /*99f0*/  @!P0 SYNCS.PHASECHK.TRANS64 P0, [R2+URZ+0x200], R3 ;  /* 0x00020003020085a7 */ /* 0x000e6400080010ff */
[----:B-1----:R-:W-:Y:S05]  /*9a00*/  @!P0 BRA `(.L_x_20) ;  /* 0xfffffffc00f08947 */ /* 0x002fea000383ffff */
[----:B------:R-:W-:Y:S05]  /*9a10*/  BRA `(.L_x_142) ;  /* 0xffffff7c007c7947 */ /* 0x000fea000383ffff */
.L_x_23:
[----:B-1----:R-:W-:-:S07]  /*9a20*/  MOV R2, UR33 ;  /* 0x0000002100027c02 */ /* 0x002fce0008000f00 */
.L_x_143:
[----:B-1----:R1:W2:Y:S02]  /*9a30*/  SYNCS.PHASECHK.TRANS64.TRYWAIT P0, [R2+URZ+0xa0], R4 ;  /* 0x0000a004020075a7 */ /* 0x0022a400080011ff */
[----:B--2---:R-:W-:Y:S05]  /*9a40*/  @!P0 NANOSLEEP.SYNCS 0x989680 ;  /* 0x009896800000895d */ /* 0x004fea0003900000 */
[----:B------:R-:W2:Y:S02]  /*9a50*/  @!P0 SYNCS.PHASECHK.TRANS64 P0, [R2+URZ+0xa0], R4 ;  /* 0x0000a004020085a7 */ /* 0x000ea400080010ff */
[----:B--2---:R-:W-:Y:S05]  /*9a60*/  @!P0 BRA `(.L_x_143) ;  /* 0xfffffffc00f08947 */ /* 0x004fea000383ffff */
[----:B------:R-:W-:Y:S05]  /*9a70*/  BRA `(.L_x_22) ;  /* 0xffffff7c00cc7947 */ /* 0x000fea000383ffff */
.L_x_29:
[----:B-1----:R-:W-:-:S07]  /*9a80*/  MOV R2, UR17 ;  /* 0x0000001100027c02 */ /* 0x002fce0008000f00 */
.L_x_144:
[----:B-1----:R1:W2:Y:S02]  /*9a90*/  SYNCS.PHASECHK.TRANS64.TRYWAIT P0, [R2+URZ+0xa0], R4 ;  /* 0x0000a004020075a7 */ /* 0x0022a400080011ff */
[----:B--2---:R-:W-:Y:S05]  /*9aa0*/  @!P0 NANOSLEEP.SYNCS 0x989680 ;  /* 0x009896800000895d */ /* 0x004fea0003900000 */
[----:B------:R-:W2:Y:S02]  /*9ab0*/  @!P0 SYNCS.PHASECHK.TRANS64 P0, [R2+URZ+0xa0], R4 ;  /* 0x0000a004020085a7 */ /* 0x000ea400080010ff */
[----:B--2---:R-:W-:Y:S05]  /*9ac0*/  @!P0 BRA `(.L_x_144) ;  /* 0xfffffffc00f08947 */ /* 0x004fea000383ffff */
[----:B------:R-:W-:Y:S05]  /*9ad0*/  BRA `(.L_x_28) ;  /* 0xffffff8000747947 */ /* 0x000fea000383ffff */
.L_x_33:
[----:B-1----:R1:W2:Y:S02]  /*9ae0*/  SYNCS.PHASECHK.TRANS64.TRYWAIT P0, [R2+URZ+0x190], R3 ;  /* 0x00019003020075a7 */ /* 0x0022a400080011ff */
[----:B--2---:R-:W-:Y:S05]  /*9af0*/  @!P0 NANOSLEEP.SYNCS 0x989680 ;  /* 0x009896800000895d */ /* 0x004fea0003900000 */
[----:B------:R-:W2:Y:S02]  /*9b00*/  @!P0 SYNCS.PHASECHK.TRANS64 P0, [R2+URZ+0x190], R3 ;  /* 0x00019003020085a7 */ /* 0x000ea400080010ff */
[----:B--2---:R-:W-:Y:S05]  /*9b10*/  @!P0 BRA `(.L_x_33) ;  /* 0xfffffffc00f08947 */ /* 0x004fea000383ffff */
[----:B------:R-:W-:Y:S05]  /*9b20*/  BRA `(.L_x_145) ;  /* 0xffffff8400047947 */ /* 0x000fea000383ffff */
.L_x_37:
[----:B----4-:R-:W-:-:S07]  /*9b30*/  MOV R0, UR5 ;  /* 0x0000000500007c02 */ /* 0x010fce0008000f00 */
.L_x_146:
[----:B-1----:R1:W2:Y:S02]  /*9b40*/  SYNCS.PHASECHK.TRANS64.TRYWAIT P0, [R0+URZ], R2 ;  /* 0x00000002000075a7 */ /* 0x0022a400080011ff */
[----:B--2---:R-:W-:Y:S05]  /*9b50*/  @!P0 NANOSLEEP.SYNCS 0x989680 ;  /* 0x009896800000895d */ /* 0x004fea0003900000 */
[----:B------:R-:W2:Y:S02]  /*9b60*/  @!P0 SYNCS.PHASECHK.TRANS64 P0, [R0+URZ], R2 ;  /* 0x00000002000085a7 */ /* 0x000ea400080010ff */
[----:B--2---:R-:W-:Y:S05]  /*9b70*/  @!P0 BRA `(.L_x_146) ;  /* 0xfffffffc00f08947 */ /* 0x004fea000383ffff */
[----:B------:R-:W-:Y:S05]  /*9b80*/  BRA `(.L_x_147) ;  /* 0xffffff8800747947 */ /* 0x000fea000383ffff */
.L_x_38:
[----:B----4-:R-:W-:-:S07]  /*9b90*/  MOV R0, UR5 ;  /* 0x0000000500007c02 */ /* 0x010fce0008000f00 */
.L_x_148:
[----:B-1----:R1:W2:Y:S02]  /*9ba0*/  SYNCS.PHASECHK.TRANS64.TRYWAIT P0, [R0+URZ], R3 ;  /* 0x00000003000075a7 */ /* 0x0022a400080011ff */
[----:B--2---:R-:W-:Y:S05]  /*9bb0*/  @!P0 NANOSLEEP.SYNCS 0x989680 ;  /* 0x009896800000895d */ /* 0x004fea0003900000 */
[----:B------:R-:W2:Y:S02]  /*9bc0*/  @!P0 SYNCS.PHASECHK.TRANS64 P0, [R0+URZ], R3 ;  /* 0x00000003000085a7 */ /* 0x000ea400080010ff */
[----:B--2---:R-:W-:Y:S05]  /*9bd0*/  @!P0 BRA `(.L_x_148) ;  /* 0xfffffffc00f08947 */ /* 0x004fea000383ffff */
[----:B------:R-:W-:Y:S05]  /*9be0*/  BRA `(.L_x_149) ;  /* 0xffffff8800807947 */ /* 0x000fea000383ffff */
.L_x_39:
[----:B----4-:R-:W-:-:S07]  /*9bf0*/  MOV R0, UR5 ;  /* 0x0000000500007c02 */ /* 0x010fce0008000f00 */
.L_x_150:
[----:B-1----:R1:W2:Y:S02]  /*9c00*/  SYNCS.PHASECHK.TRANS64.TRYWAIT P0, [R0+URZ], R3 ;  /* 0x00000003000075a7 */ /* 0x0022a400080011ff */
[----:B--2---:R-:W-:Y:S05]  /*9c10*/  @!P0 NANOSLEEP.SYNCS 0x989680 ;  /* 0x009896800000895d */ /* 0x004fea0003900000 */
[----:B------:R-:W2:Y:S02]  /*9c20*/  @!P0 SYNCS.PHASECHK.TRANS64 P0, [R0+URZ], R3 ;  /* 0x00000003000085a7 */ /* 0x000ea400080010ff */
[----:B--2---:R-:W-:Y:S05]  /*9c30*/  @!P0 BRA `(.L_x_150) ;  /* 0xfffffffc00f08947 */ /* 0x004fea000383ffff */
[----:B------:R-:W-:Y:S05]  /*9c40*/  BRA `(.L_x_151) ;  /* 0xffffff88008c7947 */ /* 0x000fea000383ffff */
.L_x_40:
[----:B----4-:R-:W-:-:S07]  /*9c50*/  MOV R0, UR5 ;  /* 0x0000000500007c02 */ /* 0x010fce0008000f00 */
.L_x_152:
[----:B-1----:R1:W2:Y:S02]  /*9c60*/  SYNCS.PHASECHK.TRANS64.TRYWAIT P0, [R0+URZ], R3 ;  /* 0x00000003000075a7 */ /* 0x0022a400080011ff */
[----:B--2---:R-:W-:Y:S05]  /*9c70*/  @!P0 NANOSLEEP.SYNCS 0x989680 ;  /* 0x009896800000895d */ /* 0x004fea0003900000 */
[----:B------:R-:W2:Y:S02]  /*9c80*/  @!P0 SYNCS.PHASECHK.TRANS64 P0, [R0+URZ], R3 ;  /* 0x00000003000085a7 */ /* 0x000ea400080010ff */
[----:B--2---:R-:W-:Y:S05]  /*9c90*/  @!P0 BRA `(.L_x_152) ;  /* 0xfffffffc00f08947 */ /* 0x004fea000383ffff */
[----:B------:R-:W-:Y:S05]  /*9ca0*/  BRA `(.L_x_153) ;  /* 0xffffff8800987947 */ /* 0x000fea000383ffff */
.L_x_41:
[----:B----4-:R-:W-:-:S07]  /*9cb0*/  MOV R0, UR5 ;  /* 0x0000000500007c02 */ /* 0x010fce0008000f00 */
.L_x_154:
[----:B-1----:R1:W2:Y:S02]  /*9cc0*/  SYNCS.PHASECHK.TRANS64.TRYWAIT P0, [R0+URZ], R3 ;  /* 0x00000003000075a7 */ /* 0x0022a400080011ff */
[----:B--2---:R-:W-:Y:S05]  /*9cd0*/  @!P0 NANOSLEEP.SYNCS 0x989680 ;  /* 0x009896800000895d */ /* 0x004fea0003900000 */
[----:B------:R-:W2:Y:S02]  /*9ce0*/  @!P0 SYNCS.PHASECHK.TRANS64 P0, [R0+URZ], R3 ;  /* 0x00000003000085a7 */ /* 0x000ea400080010ff */
[----:B--2---:R-:W-:Y:S05]  /*9cf0*/  @!P0 BRA `(.L_x_154) ;  /* 0xfffffffc00f08947 */ /* 0x004fea000383ffff */
[----:B------:R-:W-:Y:S05]  /*9d00*/  BRA `(.L_x_155) ;  /* 0xffffff8800a47947 */ /* 0x000fea000383ffff */
.L_x_42:
[----:B----4-:R-:W-:-:S07]  /*9d10*/  MOV R0, UR5 ;  /* 0x0000000500007c02 */ /* 0x010fce0008000f00 */
.L_x_156:
[----:B-1----:R1:W2:Y:S02]  /*9d20*/  SYNCS.PHASECHK.TRANS64.TRYWAIT P0, [R0+URZ], R3 ;  /* 0x00000003000075a7 */ /* 0x0022a400080011ff */
[----:B--2---:R-:W-:Y:S05]  /*9d30*/  @!P0 NANOSLEEP.SYNCS 0x989680 ;  /* 0x009896800000895d */ /* 0x004fea0003900000 */
[----:B------:R-:W2:Y:S02]  /*9d40*/  @!P0 SYNCS.PHASECHK.TRANS64 P0, [R0+URZ], R3 ;  /* 0x00000003000085a7 */ /* 0x000ea400080010ff */
[----:B--2---:R-:W-:Y:S05]  /*9d50*/  @!P0 BRA `(.L_x_156) ;  /* 0xfffffffc00f08947 */ /* 0x004fea000383ffff */
[----:B------:R-:W-:Y:S05]  /*9d60*/  BRA `(.L_x_157) ;  /* 0xffffff8800b07947 */ /* 0x000fea000383ffff */
.L_x_43:
[----:B----4-:R-:W-:-:S07]  /*9d70*/  MOV R0, UR5 ;  /* 0x0000000500007c02 */ /* 0x010fce0008000f00 */
.L_x_158:
[----:B-1----:R1:W2:Y:S02]  /*9d80*/  SYNCS.PHASECHK.TRANS64.TRYWAIT P0, [R0+URZ], R3 ;  /* 0x00000003000075a7 */ /* 0x0022a400080011ff */
[----:B--2---:R-:W-:Y:S05]  /*9d90*/  @!P0 NANOSLEEP.SYNCS 0x989680 ;  /* 0x009896800000895d */ /* 0x004fea0003900000 */
[----:B------:R-:W2:Y:S02]  /*9da0*/  @!P0 SYNCS.PHASECHK.TRANS64 P0, [R0+URZ], R3 ;  /* 0x00000003000085a7 */ /* 0x000ea400080010ff */
[----:B--2---:R-:W-:Y:S05]  /*9db0*/  @!P0 BRA `(.L_x_158) ;  /* 0xfffffffc00f08947 */ /* 0x004fea000383ffff */
[----:B------:R-:W-:Y:S05]  /*9dc0*/  BRA `(.L_x_159) ;  /* 0xffffff8800bc7947 */ /* 0x000fea000383ffff */
.L_x_44:
[----:B----4-:R-:W-:-:S07]  /*9dd0*/  MOV R0, UR5 ;  /* 0x0000000500007c02 */ /* 0x010fce0008000f00 */
.L_x_160:
[----:B-1----:R1:W2:Y:S02]  /*9de0*/  SYNCS.PHASECHK.TRANS64.TRYWAIT P0, [R0+URZ], R3 ;  /* 0x00000003000075a7 */ /* 0x0022a400080011ff */
[----:B--2---:R-:W-:Y:S05]  /*9df0*/  @!P0 NANOSLEEP.SYNCS 0x989680 ;  /* 0x009896800000895d */ /* 0x004fea0003900000 */
[----:B------:R-:W2:Y:S02]  /*9e00*/  @!P0 SYNCS.PHASECHK.TRANS64 P0, [R0+URZ], R3 ;  /* 0x00000003000085a7 */ /* 0x000ea400080010ff */
[----:B--2---:R-:W-:Y:S05]  /*9e10*/  @!P0 BRA `(.L_x_160) ;  /* 0xfffffffc00f08947 */ /* 0x004fea000383ffff */
[----:B------:R-:W-:Y:S05]  /*9e20*/  BRA `(.L_x_161) ;  /* 0xffffff8800c87947 */ /* 0x000fea000383ffff */
.L_x_45:
[----:B----4-:R-:W-:-:S07]  /*9e30*/  MOV R0, UR5 ;  /* 0x0000000500007c02 */ /* 0x010fce0008000f00 */
.L_x_162:
[----:B-1----:R1:W2:Y:S02]  /*9e40*/  SYNCS.PHASECHK.TRANS64.TRYWAIT P0, [R0+URZ], R3 ;  /* 0x00000003000075a7 */ /* 0x0022a400080011ff */
[----:B--2---:R-:W-:Y:S05]  /*9e50*/  @!P0 NANOSLEEP.SYNCS 0x989680 ;  /* 0x009896800000895d */ /* 0x004fea0003900000 */
[----:B------:R-:W2:Y:S02]  /*9e60*/  @!P0 SYNCS.PHASECHK.TRANS64 P0, [R0+URZ], R3 ;  /* 0x00000003000085a7 */ /* 0x000ea400080010ff */
[----:B--2---:R-:W-:Y:S05]  /*9e70*/  @!P0 BRA `(.L_x_162) ;  /* 0xfffffffc00f08947 */ /* 0x004fea000383ffff */
[----:B------:R-:W-:Y:S05]  /*9e80*/  BRA `(.L_x_163) ;  /* 0xffffff8800d47947 */ /* 0x000fea000383ffff */
.L_x_46:
[----:B----4-:R-:W-:-:S07]  /*9e90*/  MOV R0, UR5 ;  /* 0x0000000500007c02 */ /* 0x010fce0008000f00 */
.L_x_164:
[----:B-1----:R1:W2:Y:S02]  /*9ea0*/  SYNCS.PHASECHK.TRANS64.TRYWAIT P0, [R0+URZ], R3 ;  /* 0x00000003000075a7 */ /* 0x0022a400080011ff */
[----:B--2---:R-:W-:Y:S05]  /*9eb0*/  @!P0 NANOSLEEP.SYNCS 0x989680 ;  /* 0x009896800000895d */ /* 0x004fea0003900000 */
[----:B------:R-:W2:Y:S02]  /*9ec0*/  @!P0 SYNCS.PHASECHK.TRANS64 P0, [R0+URZ], R3 ;  /* 0x00000003000085a7 */ /* 0x000ea400080010ff */
[----:B--2---:R-:W-:Y:S05]  /*9ed0*/  @!P0 BRA `(.L_x_164) ;  /* 0xfffffffc00f08947 */ /* 0x004fea000383ffff */
[----:B------:R-:W-:Y:S05]  /*9ee0*/  BRA `(.L_x_165) ;  /* 0xffffff8800e07947 */ /* 0x000fea000383ffff */
.L_x_47:
[----:B----4-:R-:W-:-:S07]  /*9ef0*/  MOV R0, UR5 ;  /* 0x0000000500007c02 */ /* 0x010fce0008000f00 */
.L_x_166:
[----:B-1----:R1:W2:Y:S02]  /*9f00*/  SYNCS.PHASECHK.TRANS64.TRYWAIT P0, [R0+URZ], R3 ;  /* 0x00000003000075a7 */ /* 0x0022a400080011ff */
[----:B--2---:R-:W-:Y:S05]  /*9f10*/  @!P0 NANOSLEEP.SYNCS 0x989680 ;  /* 0x009896800000895d */ /* 0x004fea0003900000 */
[----:B------:R-:W2:Y:S02]  /*9f20*/  @!P0 SYNCS.PHASECHK.TRANS64 P0, [R0+URZ], R3 ;  /* 0x00000003000085a7 */ /* 0x000ea400080010ff */
[----:B--2---:R-:W-:Y:S05]  /*9f30*/  @!P0 BRA `(.L_x_166) ;  /* 0xfffffffc00f08947 */ /* 0x004fea000383ffff */
[----:B------:R-:W-:Y:S05]  /*9f40*/  BRA `(.L_x_167) ;  /* 0xffffff8800ec7947 */ /* 0x000fea000383ffff */
.L_x_48:
[----:B----4-:R-:W-:-:S07]  /*9f50*/  MOV R0, UR5 ;  /* 0x0000000500007c02 */ /* 0x010fce0008000f00 */
.L_x_168:
[----:B-1----:R1:W2:Y:S02]  /*9f60*/  SYNCS.PHASECHK.TRANS64.TRYWAIT P0, [R0+URZ], R3 ;  /* 0x00000003000075a7 */ /* 0x0022a400080011ff */
[----:B--2---:R-:W-:Y:S05]  /*9f70*/  @!P0 NANOSLEEP.SYNCS 0x989680 ;  /* 0x009896800000895d */ /* 0x004fea0003900000 */
[----:B------:R-:W2:Y:S02]  /*9f80*/  @!P0 SYNCS.PHASECHK.TRANS64 P0, [R0+URZ], R3 ;  /* 0x00000003000085a7 */ /* 0x000ea400080010ff */
[----:B--2---:R-:W-:Y:S05]  /*9f90*/  @!P0 BRA `(.L_x_168) ;  /* 0xfffffffc00f08947 */ /* 0x004fea000383ffff */
[----:B------:R-:W-:Y:S05]  /*9fa0*/  BRA `(.L_x_169) ;  /* 0xffffff8800f87947 */ /* 0x000fea000383ffff */
.L_x_49:
[----:B----4-:R-:W-:-:S07]  /*9fb0*/  MOV R0, UR5 ;  /* 0x0000000500007c02 */ /* 0x010fce0008000f00 */
.L_x_170:
[----:B-1----:R1:W2:Y:S02]  /*9fc0*/  SYNCS.PHASECHK.TRANS64.TRYWAIT P0, [R0+URZ], R3 ;  /* 0x00000003000075a7 */ /* 0x0022a400080011ff */
[----:B--2---:R-:W-:Y:S05]  /*9fd0*/  @!P0 NANOSLEEP.SYNCS 0x989680 ;  /* 0x009896800000895d */ /* 0x004fea0003900000 */
[----:B------:R-:W2:Y:S02]  /*9fe0*/  @!P0 SYNCS.PHASECHK.TRANS64 P0, [R0+URZ], R3 ;  /* 0x00000003000085a7 */ /* 0x000ea400080010ff */
[----:B--2---:R-:W-:Y:S05]  /*9ff0*/  @!P0 BRA `(.L_x_170) ;  /* 0xfffffffc00f08947 */ /* 0x004fea000383ffff */
[----:B------:R-:W-:Y:S05]  /*a000*/  BRA `(.L_x_171) ;  /* 0xffffff8c00047947 */ /* 0x000fea000383ffff */
.L_x_50:
[----:B----4-:R-:W-:-:S07]  /*a010*/  MOV R0, UR5 ;  /* 0x0000000500007c02 */ /* 0x010fce0008000f00 */
.L_x_172:
[----:B-1----:R1:W2:Y:S02]  /*a020*/  SYNCS.PHASECHK.TRANS64.TRYWAIT P0, [R0+URZ], R3 ;  /* 0x00000003000075a7 */ /* 0x0022a400080011ff */
[----:B--2---:R-:W-:Y:S05]  /*a030*/  @!P0 NANOSLEEP.SYNCS 0x989680 ;  /* 0x009896800000895d */ /* 0x004fea0003900000 */
[----:B------:R-:W2:Y:S02]  /*a040*/  @!P0 SYNCS.PHASECHK.TRANS64 P0, [R0+URZ], R3 ;  /* 0x00000003000085a7 */ /* 0x000ea400080010ff */
[----:B--2---:R-:W-:Y:S05]  /*a050*/  @!P0 BRA `(.L_x_172) ;  /* 0xfffffffc00f08947 */ /* 0x004fea000383ffff */
[----:B------:R-:W-:Y:S05]  /*a060*/  BRA `(.L_x_173) ;  /* 0xffffff8c00107947 */ /* 0x000fea000383ffff */
.L_x_51:
[----:B----4-:R-:W-:-:S07]  /*a070*/  MOV R0, UR5 ;  /* 0x0000000500007c02 */ /* 0x010fce0008000f00 */
.L_x_174:
[----:B-1----:R1:W2:Y:S02]  /*a080*/  SYNCS.PHASECHK.TRANS64.TRYWAIT P0, [R0+URZ], R3 ;  /* 0x00000003000075a7 */ /* 0x0022a400080011ff */
[----:B--2---:R-:W-:Y:S05]  /*a090*/  @!P0 NANOSLEEP.SYNCS 0x989680 ;  /* 0x009896800000895d */ /* 0x004fea0003900000 */
[----:B------:R-:W2:Y:S02]  /*a0a0*/  @!P0 SYNCS.PHASECHK.TRANS64 P0, [R0+URZ], R3 ;  /* 0x00000003000085a7 */ /* 0x000ea400080010ff */
[----:B--2---:R-:W-:Y:S05]  /*a0b0*/  @!P0 BRA `(.L_x_174) ;  /* 0xfffffffc00f08947 */ /* 0x004fea000383ffff */
[----:B------:R-:W-:Y:S05]  /*a0c0*/  BRA `(.L_x_175) ;  /* 0xffffff8c001c7947 */ /* 0x000fea000383ffff */
.L_x_52:
[----:B----4-:R-:W-:-:S07]  /*a0d0*/  MOV R0, UR5 ;  /* 0x0000000500007c02 */ /* 0x010fce0008000f00 */
.L_x_176:
[----:B-1----:R1:W2:Y:S02]  /*a0e0*/  SYNCS.PHASECHK.TRANS64.TRYWAIT P0, [R0+URZ], R3 ;  /* 0x00000003000075a7 */ /* 0x0022a400080011ff */
[----:B--2---:R-:W-:Y:S05]  /*a0f0*/  @!P0 NANOSLEEP.SYNCS 0x989680 ;  /* 0x009896800000895d */ /* 0x004fea0003900000 */
[----:B------:R-:W2:Y:S02]  /*a100*/  @!P0 SYNCS.PHASECHK.TRANS64 P0, [R0+URZ], R3 ;  /* 0x00000003000085a7 */ /* 0x000ea400080010ff */
[----:B--2---:R-:W-:Y:S05]  /*a110*/  @!P0 BRA `(.L_x_176) ;  /* 0xfffffffc00f08947 */ /* 0x004fea000383ffff */
[----:B------:R-:W-:Y:S05]  /*a120*/  BRA `(.L_x_177) ;  /* 0xffffff8c00287947 */ /* 0x000fea000383ffff */
.L_x_53:
[----:B----4-:R-:W-:-:S07]  /*a130*/  MOV R0, UR5 ;  /* 0x0000000500007c02 */ /* 0x010fce0008000f00 */
.L_x_178:
[----:B-1----:R1:W2:Y:S02]  /*a140*/  SYNCS.PHASECHK.TRANS64.TRYWAIT P0, [R0+URZ], R3 ;  /* 0x00000003000075a7 */ /* 0x0022a400080011ff */
[----:B--2---:R-:W-:Y:S05]  /*a150*/  @!P0 NANOSLEEP.SYNCS 0x989680 ;  /* 0x009896800000895d */ /* 0x004fea0003900000 */
[----:B------:R-:W2:Y:S02]  /*a160*/  @!P0 SYNCS.PHASECHK.TRANS64 P0, [R0+URZ], R3 ;  /* 0x00000003000085a7 */ /* 0x000ea400080010ff */
[----:B--2---:R-:W-:Y:S05]  /*a170*/  @!P0 BRA `(.L_x_178) ;  /* 0xfffffffc00f08947 */ /* 0x004fea000383ffff */
[----:B------:R-:W-:Y:S05]  /*a180*/  BRA `(.L_x_179) ;  /* 0xffffff8c00347947 */ /* 0x000fea000383ffff */
.L_x_54:
[----:B----4-:R-:W-:-:S07]  /*a190*/  MOV R0, UR5 ;  /* 0x0000000500007c02 */ /* 0x010fce0008000f00 */
.L_x_180:
[----:B-1----:R1:W2:Y:S02]  /*a1a0*/  SYNCS.PHASECHK.TRANS64.TRYWAIT P0, [R0+URZ], R3 ;  /* 0x00000003000075a7 */ /* 0x0022a400080011ff */
[----:B--2---:R-:W-:Y:S05]  /*a1b0*/  @!P0 NANOSLEEP.SYNCS 0x989680 ;  /* 0x009896800000895d */ /* 0x004fea0003900000 */
[----:B------:R-:W2:Y:S02]  /*a1c0*/  @!P0 SYNCS.PHASECHK.TRANS64 P0, [R0+URZ], R3 ;  /* 0x00000003000085a7 */ /* 0x000ea400080010ff */
[----:B--2---:R-:W-:Y:S05]  /*a1d0*/  @!P0 BRA `(.L_x_180) ;  /* 0xfffffffc00f08947 */ /* 0x004fea000383ffff */
[----:B------:R-:W-:Y:S05]  /*a1e0*/  BRA `(.L_x_181) ;  /* 0xffffff8c00407947 */ /* 0x000fea000383ffff */
.L_x_55:
[----:B----4-:R-:W-:-:S07]  /*a1f0*/  MOV R0, UR5 ;  /* 0x0000000500007c02 */ /* 0x010fce0008000f00 */
.L_x_182:
[----:B-1----:R1:W2:Y:S02]  /*a200*/  SYNCS.PHASECHK.TRANS64.TRYWAIT P0, [R0+URZ], R3 ;  /* 0x00000003000075a7 */ /* 0x0022a400080011ff */
[----:B--2---:R-:W-:Y:S05]  /*a210*/  @!P0 NANOSLEEP.SYNCS 0x989680 ;  /* 0x009896800000895d */ /* 0x004fea0003900000 */
[----:B------:R-:W2:Y:S02]  /*a220*/  @!P0 SYNCS.PHASECHK.TRANS64 P0, [R0+URZ], R3 ;  /* 0x00000003000085a7 */ /* 0x000ea400080010ff */
[----:B--2---:R-:W-:Y:S05]  /*a230*/  @!P0 BRA `(.L_x_182) ;  /* 0xfffffffc00f08947 */ /* 0x004fea000383ffff */
[----:B------:R-:W-:Y:S05]  /*a240*/  BRA `(.L_x_183) ;  /* 0xffffff8c004c7947 */ /* 0x000fea000383ffff */
.L_x_58:
[----:B-1----:R1:W2:Y:S02]  /*a250*/  SYNCS.PHASECHK.TRANS64.TRYWAIT P0, [R0+URZ+0x1f0], R4 ;  /* 0x0001f004000075a7 */ /* 0x0022a400080011ff */
[----:B--2---:R-:W-:Y:S05]  /*a260*/  @!P0 NANOSLEEP.SYNCS 0x989680 ;  /* 0x009896800000895d */ /* 0x004fea0003900000 */
[----:B------:R-:W2:Y:S02]  /*a270*/  @!P0 SYNCS.PHASECHK.TRANS64 P0, [R0+URZ+0x1f0], R4 ;  /* 0x0001f004000085a7 */ /* 0x000ea400080010ff */
[----:B--2---:R-:W-:Y:S05]  /*a280*/  @!P0 BRA `(.L_x_58) ;  /* 0xfffffffc00f08947 */ /* 0x004fea000383ffff */
[----:B------:R-:W-:Y:S05]  /*a290*/  BRA `(.L_x_184) ;  /* 0xffffff8c00a87947 */ /* 0x000fea000383ffff */
.L_x_59:
[----:B------:R-:W-:-:S07]  /*a2a0*/  MOV R0, UR5 ;  /* 0x0000000500007c02 */ /* 0x000fce0008000f00 */
.L_x_185:
[----:B-1----:R1:W2:Y:S02]  /*a2b0*/  SYNCS.PHASECHK.TRANS64.TRYWAIT P0, [R0+URZ+0x1a0], R5 ;  /* 0x0001a005000075a7 */ /* 0x0022a400080011ff */
[----:B--2---:R-:W-:Y:S05]  /*a2c0*/  @!P0 NANOSLEEP.SYNCS 0x989680 ;  /* 0x009896800000895d */ /* 0x004fea0003900000 */
[----:B------:R-:W2:Y:S02]  /*a2d0*/  @!P0 SYNCS.PHASECHK.TRANS64 P0, [R0+URZ+0x1a0], R5 ;  /* 0x0001a005000085a7 */ /* 0x000ea400080010ff */
[----:B--2---:R-:W-:Y:S05]  /*a2e0*/  @!P0 BRA `(.L_x_185) ;  /* 0xfffffffc00f08947 */ /* 0x004fea000383ffff */
[----:B------:R-:W-:Y:S05]  /*a2f0*/  BRA `(.L_x_186) ;  /* 0xffffff8c00b87947 */ /* 0x000fea000383ffff */
.L_x_60:
[----:B-1----:R1:W2:Y:S02]  /*a300*/  SYNCS.PHASECHK.TRANS64.TRYWAIT P1, [R0+URZ+0x190], R4 ;  /* 0x00019004000075a7 */ /* 0x0022a400080211ff */
[----:B--2---:R-:W-:Y:S05]  /*a310*/  @!P1 NANOSLEEP.SYNCS 0x989680 ;  /* 0x009896800000995d */ /* 0x004fea0003900000 */
[----:B------:R-:W2:Y:S02]  /*a320*/  @!P1 SYNCS.PHASECHK.TRANS64 P1, [R0+URZ+0x190], R4 ;  /* 0x00019004000095a7 */ /* 0x000ea400080210ff */
[----:B--2---:R-:W-:Y:S05]  /*a330*/  @!P1 BRA `(.L_x_60) ;  /* 0xfffffffc00f09947 */ /* 0x004fea000383ffff */
[----:B------:R-:W-:Y:S05]  /*a340*/  BRA `(.L_x_187) ;  /* 0xffffff8c00e87947 */ /* 0x000fea000383ffff */
.L_x_63:
[----:B------:R-:W-:-:S07]  /*a350*/  MOV R0, UR5 ;  /* 0x0000000500007c02 */ /* 0x000fce0008000f00 */
.L_x_188:
[----:B-1----:R1:W2:Y:S02]  /*a360*/  SYNCS.PHASECHK.TRANS64.TRYWAIT P0, [R0+URZ+0x1a0], R2 ;  /* 0x0001a002000075a7 */ /* 0x0022a400080011ff */
[----:B--2---:R-:W-:Y:S05]  /*a370*/  @!P0 NANOSLEEP.SYNCS 0x989680 ;  /* 0x009896800000895d */ /* 0x004fea0003900000 */
[----:B------:R-:W2:Y:S02]  /*a380*/  @!P0 SYNCS.PHASECHK.TRANS64 P0, [R0+URZ+0x1a0], R2 ;  /* 0x0001a002000085a7 */ /* 0x000ea400080010ff */
[----:B--2---:R-:W-:Y:S05]  /*a390*/  @!P0 BRA `(.L_x_188) ;  /* 0xfffffffc00f08947 */ /* 0x004fea000383ffff */
[----:B------:R-:W-:Y:S05]  /*a3a0*/  BRA `(.L_x_62) ;  /* 0xffffff90003c7947 */ /* 0x000fea000383ffff */
.L_x_70:
[----:B-1----:R1:W2:Y:S02]  /*a3b0*/  SYNCS.PHASECHK.TRANS64.TRYWAIT P1, [R0+URZ+0x190], R2 ;  /* 0x00019002000075a7 */ /* 0x0022a400080211ff */
[----:B--2---:R-:W-:Y:S05]  /*a3c0*/  @!P1 NANOSLEEP.SYNCS 0x989680 ;  /* 0x009896800000995d */ /* 0x004fea0003900000 */
[----:B------:R-:W2:Y:S02]  /*a3d0*/  @!P1 SYNCS.PHASECHK.TRANS64 P1, [R0+URZ+0x190], R2 ;  /* 0x00019002000095a7 */ /* 0x000ea400080210ff */
[----:B--2---:R-:W-:Y:S05]  /*a3e0*/  @!P1 BRA `(.L_x_70) ;  /* 0xfffffffc00f09947 */ /* 0x004fea000383ffff */
[----:B------:R-:W-:Y:S05]  /*a3f0*/  BRA `(.L_x_189) ;  /* 0xffffff9400907947 */ /* 0x000fea000383ffff */
.L_x_71:
[----:B------:R-:W-:-:S07]  /*a400*/  MOV R2, UR9 ;  /* 0x0000000900027c02 */ /* 0x000fce0008000f00 */
.L_x_190:
[----:B-1----:R1:W2:Y:S02]  /*a410*/  SYNCS.PHASECHK.TRANS64.TRYWAIT P0, [R2+URZ+0x1d0], R0 ;  /* 0x0001d000020075a7 */ /* 0x0022a400080011ff */
[----:B--2---:R-:W-:Y:S05]  /*a420*/  @!P0 NANOSLEEP.SYNCS 0x989680 ;  /* 0x009896800000895d */ /* 0x004fea0003900000 */
[----:B------:R-:W2:Y:S02]  /*a430*/  @!P0 SYNCS.PHASECHK.TRANS64 P0, [R2+URZ+0x1d0], R0 ;  /* 0x0001d000020085a7 */ /* 0x000ea400080010ff */
[----:B--2---:R-:W-:Y:S05]  /*a440*/  @!P0 BRA `(.L_x_190) ;  /* 0xfffffffc00f08947 */ /* 0x004fea000383ffff */
[----:B------:R-:W-:Y:S05]  /*a450*/  BRA `(.L_x_191) ;  /* 0xffffff9400c47947 */ /* 0x000fea000383ffff */
.L_x_74:
[----:B------:R-:W-:Y:S07]  /*a460*/  MOV R0, UR7 ;  /* 0x0000000700007c02 */ /* 0x000fee0008000f00 */
.L_x_192:
[----:B-1----:R1:W2:Y:S02]  /*a470*/  SYNCS.PHASECHK.TRANS64.TRYWAIT P0, [R0+URZ], R2 ;  /* 0x00000002000075a7 */ /* 0x0022a400080011ff */
[----:B--2---:R-:W-:Y:S05]  /*a480*/  @!P0 NANOSLEEP.SYNCS 0x989680 ;  /* 0x009896800000895d */ /* 0x004fea0003900000 */
[----:B------:R-:W2:Y:S02]  /*a490*/  @!P0 SYNCS.PHASECHK.TRANS64 P0, [R0+URZ], R2 ;  /* 0x00000002000085a7 */ /* 0x000ea400080010ff */
[----:B--2---:R-:W-:Y:S05]  /*a4a0*/  @!P0 BRA `(.L_x_192) ;  /* 0xfffffffc00f08947 */ /* 0x004fea000383ffff */
[----:B------:R-:W-:Y:S05]  /*a4b0*/  BRA `(.L_x_73) ;  /* 0xffffff9400fc7947 */ /* 0x000fea000383ffff */
.L_x_77:
[----:B------:R-:W-:-:S07]  /*a4c0*/  MOV R0, UR5 ;  /* 0x0000000500007c02 */ /* 0x000fce0008000f00 */
.L_x_193:
[----:B--2---:R2:W3:Y:S02]  /*a4d0*/  SYNCS.PHASECHK.TRANS64.TRYWAIT P0, [R0+URZ], R2 ;  /* 0x00000002000075a7 */ /* 0x0044e400080011ff */
[----:B---3--:R-:W-:Y:S05]  /*a4e0*/  @!P0 NANOSLEEP.SYNCS 0x989680 ;  /* 0x009896800000895d */ /* 0x008fea0003900000 */
[----:B------:R-:W3:Y:S02]  /*a4f0*/  @!P0 SYNCS.PHASECHK.TRANS64 P0, [R0+URZ], R2 ;  /* 0x00000002000085a7 */ /* 0x000ee400080010ff */
[----:B---3--:R-:W-:Y:S05]  /*a500*/  @!P0 BRA `(.L_x_193) ;  /* 0xfffffffc00f08947 */ /* 0x008fea000383ffff */
[----:B------:R-:W-:Y:S05]  /*a510*/  BRA `(.L_x_194) ;  /* 0xffffff9800a07947 */ /* 0x000fea000383ffff */
.L_x_78:
[----:B------:R-:W-:-:S07]  /*a520*/  MOV R0, UR5 ;  /* 0x0000000500007c02 */ /* 0x000fce0008000f00 */
.L_x_195:
[----:B--2---:R2:W3:Y:S02]  /*a530*/  SYNCS.PHASECHK.TRANS64.TRYWAIT P0, [R0+URZ], R3 ;  /* 0x00000003000075a7 */ /* 0x0044e400080011ff */
[----:B---3--:R-:W-:Y:S05]  /*a540*/  @!P0 NANOSLEEP.SYNCS 0x989680 ;  /* 0x009896800000895d */ /* 0x008fea0003900000 */
[----:B------:R-:W3:Y:S02]  /*a550*/  @!P0 SYNCS.PHASECHK.TRANS64 P0, [R0+URZ], R3 ;  /* 0x00000003000085a7 */ /* 0x000ee400080010ff */
[----:B---3--:R-:W-:Y:S05]  /*a560*/  @!P0 BRA `(.L_x_195) ;  /* 0xfffffffc00f08947 */ /* 0x008fea000383ffff */
[----:B------:R-:W-:Y:S05]  /*a570*/  BRA `(.L_x_196) ;  /* 0xffffff9800ac7947 */ /* 0x000fea000383ffff */
.L_x_79:
[----:B------:R-:W-:-:S07]  /*a580*/  MOV R0, UR5 ;  /* 0x0000000500007c02 */ /* 0x000fce0008000f00 */
.L_x_197:
[----:B--2---:R2:W3:Y:S02]  /*a590*/  SYNCS.PHASECHK.TRANS64.TRYWAIT P0, [R0+URZ], R3 ;  /* 0x00000003000075a7 */ /* 0x0044e400080011ff */
[----:B---3--:R-:W-:Y:S05]  /*a5a0*/  @!P0 NANOSLEEP.SYNCS 0x989680 ;  /* 0x009896800000895d */ /* 0x008fea0003900000 */
[----:B------:R-:W3:Y:S02]  /*a5b0*/  @!P0 SYNCS.PHASECHK.TRANS64 P0, [R0+URZ], R3 ;  /* 0x00000003000085a7 */ /* 0x000ee400080010ff */
[----:B---3--:R-:W-:Y:S05]  /*a5c0*/  @!P0 BRA `(.L_x_197) ;  /* 0xfffffffc00f08947 */ /* 0x008fea000383ffff */
[----:B------:R-:W-:Y:S05]  /*a5d0*/  BRA `(.L_x_198) ;  /* 0xffffff9800b87947 */ /* 0x000fea000383ffff */
.L_x_80:
[----:B--2---:R-:W-:-:S07]  /*a5e0*/  MOV R0, UR7 ;  /* 0x0000000700007c02 */ /* 0x004fce0008000f00 */
.L_x_199:
[----:B--2---:R2:W3:Y:S02]  /*a5f0*/  SYNCS.PHASECHK.TRANS64.TRYWAIT P0, [R0+URZ], R2 ;  /* 0x00000002000075a7 */ /* 0x0044e400080011ff */
[----:B---3--:R-:W-:Y:S05]  /*a600*/  @!P0 NANOSLEEP.SYNCS 0x989680 ;  /* 0x009896800000895d */ /* 0x008fea0003900000 */
[----:B------:R-:W3:Y:S02]  /*a610*/  @!P0 SYNCS.PHASECHK.TRANS64 P0, [R0+URZ], R2 ;  /* 0x00000002000085a7 */ /* 0x000ee400080010ff */
[----:B---3--:R-:W-:Y:S05]  /*a620*/  @!P0 BRA `(.L_x_199) ;  /* 0xfffffffc00f08947 */ /* 0x008fea000383ffff */
[----:B------:R-:W-:Y:S05]  /*a630*/  BRA `(.L_x_200) ;  /* 0xffffff9800c47947 */ /* 0x000fea000383ffff */
.L_x_85:
[----:B--2---:R2:W3:Y:S02]  /*a640*/  SYNCS.PHASECHK.TRANS64.TRYWAIT P0, [R0+URZ+0x190], R2 ;  /* 0x00019002000075a7 */ /* 0x0044e400080011ff */
[----:B---3--:R-:W-:Y:S05]  /*a650*/  @!P0 NANOSLEEP.SYNCS 0x989680 ;  /* 0x009896800000895d */ /* 0x008fea0003900000 */
[----:B------:R-:W3:Y:S02]  /*a660*/  @!P0 SYNCS.PHASECHK.TRANS64 P0, [R0+URZ+0x190], R2 ;  /* 0x00019002000085a7 */ /* 0x000ee400080010ff */
[----:B---3--:R-:W-:Y:S05]  /*a670*/  @!P0 BRA `(.L_x_85) ;  /* 0xfffffffc00f08947 */ /* 0x008fea000383ffff */
[----:B------:R-:W-:Y:S05]  /*a680*/  BRA `(.L_x_201) ;  /* 0xffffff9c00d07947 */ /* 0x000fea000383ffff */
.L_x_88:
[----:B------:R-:W-:Y:S07]  /*a690*/  MOV R0, UR7 ;  /* 0x0000000700007c02 */ /* 0x000fee0008000f00 */
.L_x_202:
[----:B--2---:R2:W3:Y:S02]  /*a6a0*/  SYNCS.PHASECHK.TRANS64.TRYWAIT P0, [R0+URZ+0x188], R2 ;  /* 0x00018802000075a7 */ /* 0x0044e400080011ff */
[----:B---3--:R-:W-:Y:S05]  /*a6b0*/  @!P0 NANOSLEEP.SYNCS 0x989680 ;  /* 0x009896800000895d */ /* 0x008fea0003900000 */
[----:B------:R-:W3:Y:S02]  /*a6c0*/  @!P0 SYNCS.PHASECHK.TRANS64 P0, [R0+URZ+0x188], R2 ;  /* 0x00018802000085a7 */ /* 0x000ee400080010ff */
[----:B---3--:R-:W-:Y:S05]  /*a6d0*/  @!P0 BRA `(.L_x_202) ;  /* 0xfffffffc00f08947 */ /* 0x008fea000383ffff */
[----:B------:R-:W-:Y:S05]  /*a6e0*/  BRA `(.L_x_87) ;  /* 0xffffffa000b07947 */ /* 0x000fea000383ffff */
.L_x_91:
[----:B------:R-:W-:Y:S07]  /*a6f0*/  MOV R0, UR7 ;  /* 0x0000000700007c02 */ /* 0x000fee0008000f00 */
.L_x_203:
[----:B-1----:R1:W2:Y:S02]  /*a700*/  SYNCS.PHASECHK.TRANS64.TRYWAIT P0, [R0+URZ+0x160], R14 ;  /* 0x0001600e000075a7 */ /* 0x0022a400080011ff */
[----:B--2---:R-:W-:Y:S05]  /*a710*/  @!P0 NANOSLEEP.SYNCS 0x989680 ;  /* 0x009896800000895d */ /* 0x004fea0003900000 */
[----:B------:R-:W2:Y:S02]  /*a720*/  @!P0 SYNCS.PHASECHK.TRANS64 P0, [R0+URZ+0x160], R14 ;  /* 0x0001600e000085a7 */ /* 0x000ea400080010ff */
[----:B--2---:R-:W-:Y:S05]  /*a730*/  @!P0 BRA `(.L_x_203) ;  /* 0xfffffffc00f08947 */ /* 0x004fea000383ffff */
[----:B------:R-:W-:Y:S05]  /*a740*/  BRA `(.L_x_204) ;  /* 0xffffffa400287947 */ /* 0x000fea000383ffff */
.L_x_92:
[----:B------:R-:W-:Y:S07]  /*a750*/  MOV R0, UR7 ;  /* 0x0000000700007c02 */ /* 0x000fee0008000f00 */
.L_x_205:
[----:B-1----:R1:W2:Y:S02]  /*a760*/  SYNCS.PHASECHK.TRANS64.TRYWAIT P0, [R0+URZ+0x168], R14 ;  /* 0x0001680e000075a7 */ /* 0x0022a400080011ff */
[----:B--2---:R-:W-:Y:S05]  /*a770*/  @!P0 NANOSLEEP.SYNCS 0x989680 ;  /* 0x009896800000895d */ /* 0x004fea0003900000 */
[----:B------:R-:W2:Y:S02]  /*a780*/  @!P0 SYNCS.PHASECHK.TRANS64 P0, [R0+URZ+0x168], R14 ;  /* 0x0001680e000085a7 */ /* 0x000ea400080010ff */
[----:B--2---:R-:W-:Y:S05]  /*a790*/  @!P0 BRA `(.L_x_205) ;  /* 0xfffffffc00f08947 */ /* 0x004fea000383ffff */
[----:B------:R-:W-:Y:S05]  /*a7a0*/  BRA `(.L_x_206) ;  /* 0xffffffa400607947 */ /* 0x000fea000383ffff */
.L_x_93:
[----:B------:R-:W-:Y:S07]  /*a7b0*/  MOV R0, UR7 ;  /* 0x0000000700007c02 */ /* 0x000fee0008000f00 */
.L_x_207:
[----:B-1----:R1:W2:Y:S02]  /*a7c0*/  SYNCS.PHASECHK.TRANS64.TRYWAIT P0, [R0+URZ+0x170], R14 ;  /* 0x0001700e000075a7 */ /* 0x0022a400080011ff */
[----:B--2---:R-:W-:Y:S05]  /*a7d0*/  @!P0 NANOSLEEP.SYNCS 0x989680 ;  /* 0x009896800000895d */ /* 0x004fea0003900000 */
[----:B------:R-:W2:Y:S02]  /*a7e0*/  @!P0 SYNCS.PHASECHK.TRANS64 P0, [R0+URZ+0x170], R14 ;  /* 0x0001700e000085a7 */ /* 0x000ea400080010ff */
[----:B--2---:R-:W-:Y:S05]  /*a7f0*/  @!P0 BRA `(.L_x_207) ;  /* 0xfffffffc00f08947 */ /* 0x004fea000383ffff */
[----:B------:R-:W-:Y:S05]  /*a800*/  BRA `(.L_x_208) ;  /* 0xffffffa400a47947 */ /* 0x000fea000383ffff */
.L_x_94:
[----:B------:R-:W-:Y:S07]  /*a810*/  MOV R0, UR7 ;  /* 0x0000000700007c02 */ /* 0x000fee0008000f00 */
.L_x_209:
[----:B-1----:R1:W2:Y:S02]  /*a820*/  SYNCS.PHASECHK.TRANS64.TRYWAIT P0, [R0+URZ+0x178], R14 ;  /* 0x0001780e000075a7 */ /* 0x0022a400080011ff */
[----:B--2---:R-:W-:Y:S05]  /*a830*/  @!P0 NANOSLEEP.SYNCS 0x989680 ;  /* 0x009896800000895d */ /* 0x004fea0003900000 */
[----:B------:R-:W2:Y:S02]  /*a840*/  @!P0 SYNCS.PHASECHK.TRANS64 P0, [R0+URZ+0x178], R14 ;  /* 0x0001780e000085a7 */ /* 0x000ea400080010ff */
[----:B--2---:R-:W-:Y:S05]  /*a850*/  @!P0 BRA `(.L_x_209) ;  /* 0xfffffffc00f08947 */ /* 0x004fea000383ffff */
[----:B------:R-:W-:Y:S05]  /*a860*/  BRA `(.L_x_210) ;  /* 0xffffffa800287947 */ /* 0x000fea000383ffff */
.L_x_96:
[----:B------:R-:W-:-:S07]  /*a870*/  MOV R0, UR7 ;  /* 0x0000000700007c02 */ /* 0x000fce0008000f00 */
.L_x_211:
[----:B-1----:R1:W3:Y:S02]  /*a880*/  SYNCS.PHASECHK.TRANS64.TRYWAIT P0, [R0+URZ+0x160], R2 ;  /* 0x00016002000075a7 */ /* 0x0022e400080011ff */
[----:B---3--:R-:W-:Y:S05]  /*a890*/  @!P0 NANOSLEEP.SYNCS 0x989680 ;  /* 0x009896800000895d */ /* 0x008fea0003900000 */
[----:B------:R-:W3:Y:S02]  /*a8a0*/  @!P0 SYNCS.PHASECHK.TRANS64 P0, [R0+URZ+0x160], R2 ;  /* 0x00016002000085a7 */ /* 0x000ee400080010ff */
[----:B---3--:R-:W-:Y:S05]  /*a8b0*/  @!P0 BRA `(.L_x_211) ;  /* 0xfffffffc00f08947 */ /* 0x008fea000383ffff */
[----:B------:R-:W-:Y:S05]  /*a8c0*/  BRA `(.L_x_212) ;  /* 0xffffffa800987947 */ /* 0x000fea000383ffff */
.L_x_97:
[----:B-1----:R-:W-:-:S07]  /*a8d0*/  MOV R0, UR7 ;  /* 0x0000000700007c02 */ /* 0x002fce0008000f00 */
.L_x_213:
[----:B-1----:R1:W3:Y:S02]  /*a8e0*/  SYNCS.PHASECHK.TRANS64.TRYWAIT P0, [R0+URZ+0x168], R2 ;  /* 0x00016802000075a7 */ /* 0x0022e400080011ff */
[----:B---3--:R-:W-:Y:S05]  /*a8f0*/  @!P0 NANOSLEEP.SYNCS 0x989680 ;  /* 0x009896800000895d */ /* 0x008fea0003900000 */
[----:B------:R-:W3:Y:S02]  /*a900*/  @!P0 SYNCS.PHASECHK.TRANS64 P0, [R0+URZ+0x168], R2 ;  /* 0x00016802000085a7 */ /* 0x000ee400080010ff */
[----:B---3--:R-:W-:Y:S05]  /*a910*/  @!P0 BRA `(.L_x_213) ;  /* 0xfffffffc00f08947 */ /* 0x008fea000383ffff */
[----:B------:R-:W-:Y:S05]  /*a920*/  BRA `(.L_x_214) ;  /* 0xffffffa800887947 */ /* 0x000fea000383ffff */
.L_x_98:
[----:B-1----:R-:W-:-:S07]  /*a930*/  MOV R0, UR7 ;  /* 0x0000000700007c02 */ /* 0x002fce0008000f00 */
.L_x_215:
[----:B-1----:R1:W3:Y:S02]  /*a940*/  SYNCS.PHASECHK.TRANS64.TRYWAIT P0, [R0+URZ+0x170], R2 ;  /* 0x00017002000075a7 */ /* 0x0022e400080011ff */
[----:B---3--:R-:W-:Y:S05]  /*a950*/  @!P0 NANOSLEEP.SYNCS 0x989680 ;  /* 0x009896800000895d */ /* 0x008fea0003900000 */
[----:B------:R-:W3:Y:S02]  /*a960*/  @!P0 SYNCS.PHASECHK.TRANS64 P0, [R0+URZ+0x170], R2 ;  /* 0x00017002000085a7 */ /* 0x000ee400080010ff */
[----:B---3--:R-:W-:Y:S05]  /*a970*/  @!P0 BRA `(.L_x_215) ;  /* 0xfffffffc00f08947 */ /* 0x008fea000383ffff */
[----:B------:R-:W-:Y:S05]  /*a980*/  BRA `(.L_x_216) ;  /* 0xffffffa800787947 */ /* 0x000fea000383ffff */
.L_x_100:
[----:B--2---:R2:W4:Y:S02]  /*a990*/  SYNCS.PHASECHK.TRANS64.TRYWAIT P0, [R0+URZ+0x190], R2 ;  /* 0x00019002000075a7 */ /* 0x00452400080011ff */
[----:B----4-:R-:W-:Y:S05]  /*a9a0*/  @!P0 NANOSLEEP.SYNCS 0x989680 ;  /* 0x009896800000895d */ /* 0x010fea0003900000 */
[----:B------:R-:W4:Y:S02]  /*a9b0*/  @!P0 SYNCS.PHASECHK.TRANS64 P0, [R0+URZ+0x190], R2 ;  /* 0x00019002000085a7 */ /* 0x000f2400080010ff */
[----:B----4-:R-:W-:Y:S05]  /*a9c0*/  @!P0 BRA `(.L_x_100) ;  /* 0xfffffffc00f08947 */ /* 0x010fea000383ffff */
[----:B------:R-:W-:Y:S05]  /*a9d0*/  BRA `(.L_x_217) ;  /* 0xffffffac00447947 */ /* 0x000fea000383ffff */
.L_x_111:
[----:B-1----:R1:W3:Y:S02]  /*a9e0*/  SYNCS.PHASECHK.TRANS64.TRYWAIT P1, [R2+URZ+0x140], R0 ;  /* 0x00014000020075a7 */ /* 0x0022e400080211ff */
[----:B---3--:R-:W-:Y:S05]  /*a9f0*/  @!P1 NANOSLEEP.SYNCS 0x989680 ;  /* 0x009896800000995d */ /* 0x008fea0003900000 */
[----:B------:R-:W3:Y:S02]  /*aa00*/  @!P1 SYNCS.PHASECHK.TRANS64 P1, [R2+URZ+0x140], R0 ;  /* 0x00014000020095a7 */ /* 0x000ee400080210ff */
[----:B---3--:R-:W-:Y:S05]  /*aa10*/  @!P1 BRA `(.L_x_111) ;  /* 0xfffffffc00f09947 */ /* 0x008fea000383ffff */
[----:B------:R-:W-:Y:S05]  /*aa20*/  BRA `(.L_x_110) ;  /* 0xffffffb8005c7947 */ /* 0x000fea000383ffff */
.L_x_113:
[----:B-1----:R1:W2:Y:S02]  /*aa30*/  SYNCS.PHASECHK.TRANS64.TRYWAIT P0, [R113+URZ+0x1b0], R3 ;  /* 0x0001b003710075a7 */ /* 0x0022a400080011ff */
[----:B--2---:R-:W-:Y:S05]  /*aa40*/  @!P0 NANOSLEEP.SYNCS 0x989680 ;  /* 0x009896800000895d */ /* 0x004fea0003900000 */
[----:B------:R-:W2:Y:S02]  /*aa50*/  @!P0 SYNCS.PHASECHK.TRANS64 P0, [R113+URZ+0x1b0], R3 ;  /* 0x0001b003710085a7 */ /* 0x000ea400080010ff */
[----:B--2---:R-:W-:Y:S05]  /*aa60*/  @!P0 BRA `(.L_x_113) ;  /* 0xfffffffc00f08947 */ /* 0x004fea000383ffff */
[----:B------:R-:W-:Y:S05]  /*aa70*/  BRA `(.L_x_112) ;  /* 0xffffffb800b07947 */ /* 0x000fea000383ffff */
.L_x_121:
[----:B--2---:R2:W3:Y:S02]  /*aa80*/  SYNCS.PHASECHK.TRANS64.TRYWAIT P0, [R0+URZ+0x140], R3 ;  /* 0x00014003000075a7 */ /* 0x0044e400080011ff */
[----:B---3--:R-:W-:Y:S05]  /*aa90*/  @!P0 NANOSLEEP.SYNCS 0x989680 ;  /* 0x009896800000895d */ /* 0x008fea0003900000 */
[----:B------:R-:W3:Y:S02]  /*aaa0*/  @!P0 SYNCS.PHASECHK.TRANS64 P0, [R0+URZ+0x140], R3 ;  /* 0x00014003000085a7 */ /* 0x000ee400080010ff */
[----:B---3--:R-:W-:Y:S05]  /*aab0*/  @!P0 BRA `(.L_x_121) ;  /* 0xfffffffc00f08947 */ /* 0x008fea000383ffff */
[----:B------:R-:W-:Y:S05]  /*aac0*/  BRA `(.L_x_120) ;  /* 0xffffffc400a07947 */ /* 0x000fea000383ffff */
.L_x_129:
[----:B--2---:R2:W3:Y:S02]  /*aad0*/  SYNCS.PHASECHK.TRANS64.TRYWAIT P0, [R0+URZ+0x140], R4 ;  /* 0x00014004000075a7 */ /* 0x0044e400080011ff */
[----:B---3--:R-:W-:Y:S05]  /*aae0*/  @!P0 NANOSLEEP.SYNCS 0x989680 ;  /* 0x009896800000895d */ /* 0x008fea0003900000 */
[----:B------:R-:W3:Y:S02]  /*aaf0*/  @!P0 SYNCS.PHASECHK.TRANS64 P0, [R0+URZ+0x140], R4 ;  /* 0x00014004000085a7 */ /* 0x000ee400080010ff */
[----:B---3--:R-:W-:Y:S05]  /*ab00*/  @!P0 BRA `(.L_x_129) ;  /* 0xfffffffc00f08947 */ /* 0x008fea000383ffff */
[----:B------:R-:W-:Y:S05]  /*ab10*/  BRA `(.L_x_128) ;  /* 0xffffffd000e47947 */ /* 0x000fea000383ffff */
.L_x_137:
[----:B--2---:R2:W3:Y:S02]  /*ab20*/  SYNCS.PHASECHK.TRANS64.TRYWAIT P0, [R0+URZ+0x140], R4 ;  /* 0x00014004000075a7 */ /* 0x0044e400080011ff */
[----:B---3--:R-:W-:Y:S05]  /*ab30*/  @!P0 NANOSLEEP.SYNCS 0x989680 ;  /* 0x009896800000895d */ /* 0x008fea0003900000 */
[----:B------:R-:W3:Y:S02]  /*ab40*/  @!P0 SYNCS.PHASECHK.TRANS64 P0, [R0+URZ+0x140], R4 ;  /* 0x00014004000085a7 */ /* 0x000ee400080010ff */
[----:B---3--:R-:W-:Y:S05]  /*ab50*/  @!P0 BRA `(.L_x_137) ;  /* 0xfffffffc00f08947 */ /* 0x008fea000383ffff */
[----:B------:R-:W-:Y:S05]  /*ab60*/  BRA `(.L_x_136) ;  /* 0xffffffe000347947 */ /* 0x000fea000383ffff */
        .weak           $__internal_0_$__cuda_sm10x_tcgen05_guardrail_trap_col_being_dealloced_not_returned_by_alloc
        .type           $__internal_0_$__cuda_sm10x_tcgen05_guardrail_trap_col_being_dealloced_not_returned_by_alloc,@function
        .size           $__internal_0_$__cuda_sm10x_tcgen05_guardrail_trap_col_being_dealloced_not_returned_by_alloc,($__internal_1_$__cuda_sm10x_tcgen05_guardrail_trap_phase_invalid_during_alloc - $__internal_0_$__cuda_sm10x_tcgen05_guardrail_trap_col_being_dealloced_not_returned_by_alloc)
$__internal_0_$__cuda_sm10x_tcgen05_guardrail_trap_col_being_dealloced_not_returned_by_alloc:
[----:B------:R-:W-:Y:S05]  /*ab70*/  BPT.TRAP 0x1 ;  /* 0x000000040000795c */ /* 0x000fea0000300000 */
[----:B------:R-:W-:-:S04]  /*ab80*/  HFMA2 R3, -RZ, RZ, 0, 0 ;  /* 0x00000000ff037431 */ /* 0x000fc800000001ff */
[----:B------:R-:W-:Y:S05]  /*ab90*/  RET.REL.NODEC R2 `(_ZN7cutlass13device_kernelINS_4gemm6kernel13GemmUniversalIN4cute5tupleIJiiiiEEENS1_10collective13CollectiveMmaINS1_35MainloopSm100TmaUmmaWarpSpecializedILi20ELi2ELi4ENS5_IJNS4_1CILi1EEESB_SB_EEEEENS5_IJNSA_ILi64EEENSA_ILi256EEENSA_ILi32EEEEEENS_12float_e4m3_tENS5_IJSB_llEEENS_12float_e5m2_tENS5_IJlSB_lEEENS4_8TiledMMAINS4_8MMA_AtomIJNS4_10MMA_TraitsINS4_19SM100_MMA_F8F6F4_SSEJSI_SK_fSE_SF_NS4_17integral_constantINS4_4UMMA5MajorELSS_1EEENSQ_ISS_LSS_0EEENSQ_INSR_7ScaleInELSV_0EEESW_EEEEEENS4_6LayoutISC_NS5_IJNSA_ILi0EEES10_S10_EEEEENS5_IJNS4_10UnderscoreES13_S13_EEEEENS4_13SM90_TMA_LOADENS4_14ComposedLayoutINS4_7SwizzleILi2ELi4ELi3EEENS4_18smem_ptr_flag_bitsILi8EEENSZ_INS5_IJSE_NSA_ILi8EEEEEENS5_IJSB_SE_EEEEEEEvNS4_8identityES16_NS17_INS18_ILi1ELi4ELi3EEES1B_NSZ_INS5_IJS1C_SG_EEENS5_IJSG_SB_EEEEEEEvS1H_EENS_8epilogue10collective18CollectiveEpilogueINS1O_23Sm100TmaWarpSpecializedILi4ELi2ELi32ELb0ELb0EEEJSH_NS5_IJNSZ_ISE_SB_EES1T_EEESI_SL_SI_SL_NS1O_6fusion15FusionCallbacksIS1S_NS1V_17LinearCombinationISI_fSI_fLNS_15FloatRoundStyleE2EEESH_S1U_JEEENS4_5SM1004TMEM4LOAD26SM100_TMEM_LOAD_16dp32b32xES16_NS17_IS19_S1B_NSZ_INS5_IJS1C_SE_EEENS5_IJSE_SB_EEEEEEENS4_39AutoVectorizingCopyWithAssumedAlignmentILi128EEENS4_14SM90_TMA_STOREES28_S2A_S2A_EEEvvEEEEvNT_6ParamsE) ;  /* 0xffffff5402187950 */ /* 0x000fea0003c3ffff */
        .weak           $__internal_1_$__cuda_sm10x_tcgen05_guardrail_trap_phase_invalid_during_alloc
        .type           $__internal_1_$__cuda_sm10x_tcgen05_guardrail_trap_phase_invalid_during_alloc,@function
        .size           $__internal_1_$__cuda_sm10x_tcgen05_guardrail_trap_phase_invalid_during_alloc,($__internal_2_$__cuda_sm10x_tcgen05_guardrail_trap_unallocated_columns_being_dealloced - $__internal_1_$__cuda_sm10x_tcgen05_guardrail_trap_phase_invalid_during_alloc)
$__internal_1_$__cuda_sm10x_tcgen05_guardrail_trap_phase_invalid_during_alloc:
[----:B------:R-:W-:Y:S05]  /*aba0*/  BPT.TRAP 0x1 ;  /* 0x000000040000795c */ /* 0x000fea0000300000 */
[----:B------:R-:W-:-:S04]  /*abb0*/  MOV R3, 0x0 ;  /* 0x0000000000037802 */ /* 0x000fc80000000f00 */
[----:B------:R-:W-:Y:S05]  /*abc0*/  RET.REL.NODEC R2 `(_ZN7cutlass13device_kernelINS_4gemm6kernel13GemmUniversalIN4cute5tupleIJiiiiEEENS1_10collective13CollectiveMmaINS1_35MainloopSm100TmaUmmaWarpSpecializedILi20ELi2ELi4ENS5_IJNS4_1CILi1EEESB_SB_EEEEENS5_IJNSA_ILi64EEENSA_ILi256EEENSA_ILi32EEEEEENS_12float_e4m3_tENS5_IJSB_llEEENS_12float_e5m2_tENS5_IJlSB_lEEENS4_8TiledMMAINS4_8MMA_AtomIJNS4_10MMA_TraitsINS4_19SM100_MMA_F8F6F4_SSEJSI_SK_fSE_SF_NS4_17integral_constantINS4_4UMMA5MajorELSS_1EEENSQ_ISS_LSS_0EEENSQ_INSR_7ScaleInELSV_0EEESW_EEEEEENS4_6LayoutISC_NS5_IJNSA_ILi0EEES10_S10_EEEEENS5_IJNS4_10UnderscoreES13_S13_EEEEENS4_13SM90_TMA_LOADENS4_14ComposedLayoutINS4_7SwizzleILi2ELi4ELi3EEENS4_18smem_ptr_flag_bitsILi8EEENSZ_INS5_IJSE_NSA_ILi8EEEEEENS5_IJSB_SE_EEEEEEEvNS4_8identityES16_NS17_INS18_ILi1ELi4ELi3EEES1B_NSZ_INS5_IJS1C_SG_EEENS5_IJSG_SB_EEEEEEEvS1H_EENS_8epilogue10collective18CollectiveEpilogueINS1O_23Sm100TmaWarpSpecializedILi4ELi2ELi32ELb0ELb0EEEJSH_NS5_IJNSZ_ISE_SB_EES1T_EEESI_SL_SI_SL_NS1O_6fusion15FusionCallbacksIS1S_NS1V_17LinearCombinationISI_fSI_fLNS_15FloatRoundStyleE2EEESH_S1U_JEEENS4_5SM1004TMEM4LOAD26SM100_TMEM_LOAD_16dp32b32xES16_NS17_IS19_S1B_NSZ_INS5_IJS1C_SE_EEENS5_IJSE_SB_EEEEEEENS4_39AutoVectorizingCopyWithAssumedAlignmentILi128EEENS4_14SM90_TMA_STOREES28_S2A_S2A_EEEvvEEEEvNT_6ParamsE) ;  /* 0xffffff54020c7950 */ /* 0x000fea0003c3ffff */
        .weak           $__internal_2_$__cuda_sm10x_tcgen05_guardrail_trap_unallocated_columns_being_dealloced
        .type           $__internal_2_$__cuda_sm10x_tcgen05_guardrail_trap_unallocated_columns_being_dealloced,@function
        .size           $__internal_2_$__cuda_sm10x_tcgen05_guardrail_trap_unallocated_columns_being_dealloced,(.L_x_219 - $__internal_2_$__cuda_sm10x_tcgen05_guardrail_trap_unallocated_columns_being_dealloced)
$__internal_2_$__cuda_sm10x_tcgen05_guardrail_trap_unallocated_columns_being_dealloced:
[----:B------:R-:W-:Y:S05]  /*abd0*/  BPT.TRAP 0x1 ;  /* 0x000000040000795c */ /* 0x000fea0000300000 */
[----:B------:R-:W-:-:S04]  /*abe0*/  HFMA2 R3, -RZ, RZ, 0, 0 ;  /* 0x00000000ff037431 */ /* 0x000fc800000001ff */
[----:B------:R-:W-:Y:S05]  /*abf0*/  RET.REL.NODEC R2 `(_ZN7cutlass13device_kernelINS_4gemm6kernel13GemmUniversalIN4cute5tupleIJiiiiEEENS1_10collective13CollectiveMmaINS1_35MainloopSm100TmaUmmaWarpSpecializedILi20ELi2ELi4ENS5_IJNS4_1CILi1EEESB_SB_EEEEENS5_IJNSA_ILi64EEENSA_ILi256EEENSA_ILi32EEEEEENS_12float_e4m3_tENS5_IJSB_llEEENS_12float_e5m2_tENS5_IJlSB_lEEENS4_8TiledMMAINS4_8MMA_AtomIJNS4_10MMA_TraitsINS4_19SM100_MMA_F8F6F4_SSEJSI_SK_fSE_SF_NS4_17integral_constantINS4_4UMMA5MajorELSS_1EEENSQ_ISS_LSS_0EEENSQ_INSR_7ScaleInELSV_0EEESW_EEEEEENS4_6LayoutISC_NS5_IJNSA_ILi0EEES10_S10_EEEEENS5_IJNS4_10UnderscoreES13_S13_EEEEENS4_13SM90_TMA_LOADENS4_14ComposedLayoutINS4_7SwizzleILi2ELi4ELi3EEENS4_18smem_ptr_flag_bitsILi8EEENSZ_INS5_IJSE_NSA_ILi8EEEEEENS5_IJSB_SE_EEEEEEEvNS4_8identityES16_NS17_INS18_ILi1ELi4ELi3EEES1B_NSZ_INS5_IJS1C_SG_EEENS5_IJSG_SB_EEEEEEEvS1H_EENS_8epilogue10collective18CollectiveEpilogueINS1O_23Sm100TmaWarpSpecializedILi4ELi2ELi32ELb0ELb0EEEJSH_NS5_IJNSZ_ISE_SB_EES1T_EEESI_SL_SI_SL_NS1O_6fusion15FusionCallbacksIS1S_NS1V_17LinearCombinationISI_fSI_fLNS_15FloatRoundStyleE2EEESH_S1U_JEEENS4_5SM1004TMEM4LOAD26SM100_TMEM_LOAD_16dp32b32xES16_NS17_IS19_S1B_NSZ_INS5_IJS1C_SE_EEENS5_IJSE_SB_EEEEEEENS4_39AutoVectorizingCopyWithAssumedAlignmentILi128EEENS4_14SM90_TMA_STOREES28_S2A_S2A_EEEvvEEEEvNT_6ParamsE) ;  /* 0xffffff5402007950 */ /* 0x000fea0003c3ffff */
.L_x_218:
[----:B------:R-:W-:-:S00]  /*ac00*/  BRA `(.L_x_218) ;  /* 0xfffffffc00fc7947 */ /* 0x000fc0000383ffff */
[----:B------:R-:W-:-:S00]  /*ac10*/  NOP ;  /* 0x0000000000007918 */ /* 0x000fc00000000000 */
        /* <DEDUP_REMOVED lines=14> */
.L_x_219:


//--------------------- .nv.global.init           --------------------------
	.section	.nv.global.init,"aw",@progbits
.nv.global.init:
	.type		$str$27,@object
	.size		$str$27,($str$28 - $str$27)
$str$27:
        /*0000*/ 	.byte	0x28, 0x61, 0x64, 0x64, 0x72, 0x65, 0x73, 0x73, 0x20, 0x26, 0x20, 0x6d, 0x61, 0x73, 0x6b, 0x29
        /*0010*/ 	.byte	0x20, 0x3d, 0x3d, 0x20, 0x30, 0x00
	.type		$str$28,@object
	.size		$str$28,($str$26 - $str$28)
$str$28:
        /*0016*/ 	.byte	0x2f, 0x74, 0x6d, 0x70, 0x2f, 0x63, 0x75, 0x74, 0x6c, 0x61, 0x73, 0x73, 0x5f, 0x73, 0x77, 0x65
        /*0026*/ 	.byte	0x65, 0x70, 0x5f, 0x73, 0x72, 0x63, 0x2f, 0x69, 0x6e, 0x63, 0x6c, 0x75, 0x64, 0x65, 0x2f, 0x63
        /*0036*/ 	.byte	0x75, 0x74, 0x65, 0x2f, 0x70, 0x6f, 0x69, 0x6e, 0x74, 0x65, 0x72, 0x5f, 0x66, 0x6c, 0x61, 0x67
        /*0046*/ 	.byte	0x67, 0x65, 0x64, 0x2e, 0x68, 0x70, 0x70, 0x00
	.type		$str$26,@object
	.size		$str$26,($str$25 - $str$26)
$str$26:
        /*004e*/ 	.byte	0x2f, 0x74, 0x6d, 0x70, 0x2f, 0x63, 0x75, 0x74, 0x6c, 0x61, 0x73, 0x73, 0x5f, 0x73, 0x77, 0x65
        /*005e*/ 	.byte	0x65, 0x70, 0x5f, 0x73, 0x72, 0x63, 0x2f, 0x69, 0x6e, 0x63, 0x6c, 0x75, 0x64, 0x65, 0x2f, 0x63
        /*006e*/ 	.byte	0x75, 0x74, 0x65, 0x2f, 0x61, 0x74, 0x6f, 0x6d, 0x2f, 0x63, 0x6f, 0x70, 0x79, 0x5f, 0x74, 0x72
        /*007e*/ 	.byte	0x61, 0x69, 0x74, 0x73, 0x5f, 0x73, 0x6d, 0x31, 0x30, 0x30, 0x2e, 0x68, 0x70, 0x70, 0x00
	.type		$str$25,@object
	.size		$str$25,(__unnamed_1 - $str$25)
$str$25:
        /*008d*/ 	.byte	0x28, 0x28, 0x75, 0x69, 0x6e, 0x74, 0x33, 0x32, 0x5f, 0x74, 0x28, 0x74, 0x68, 0x72, 0x65, 0x61
        /*009d*/ 	.byte	0x64, 0x49, 0x64, 0x78, 0x2e, 0x78, 0x29, 0x20, 0x2f, 0x20, 0x33, 0x32, 0x29, 0x20, 0x25, 0x20
        /*00ad*/ 	.byte	0x34, 0x29, 0x20, 0x3d, 0x3d, 0x20, 0x28, 0x28, 0x28, 0x74, 0x6d, 0x65, 0x6d, 0x5f, 0x61, 0x64
        /*00bd*/ 	.byte	0x64, 0x72, 0x20, 0x3e, 0x3e, 0x20, 0x31, 0x36, 0x29, 0x20, 0x2f, 0x20, 0x33, 0x32, 0x29, 0x20
        /*00cd*/ 	.byte	0x25, 0x20, 0x34, 0x29, 0x00
	.type		__unnamed_1,@object
	.size		__unnamed_1,(__unnamed_2 - __unnamed_1)
__unnamed_1:
        /*00d2*/ 	.byte	0x61, 0x75, 0x74, 0x6f, 0x20, 0x63, 0x75, 0x74, 0x65, 0x3a, 0x3a, 0x61, 0x73, 0x5f, 0x70, 0x6f
        /* <DEDUP_REMOVED lines=24> */
        /*0262*/ 	.byte	0x3c, 0x34, 0x30, 0x39, 0x36, 0x3e, 0x3e, 0x3e, 0x3e, 0x5d, 0x00
	.type		__unnamed_2,@object
	.size		__unnamed_2,(__unnamed_3 - __unnamed_2)
__unnamed_2:
        /* <DEDUP_REMOVED lines=26> */
	.type		__unnamed_3,@object
	.size		__unnamed_3,(.L_3 - __unnamed_3)
__unnamed_3:
        /* <DEDUP_REMOVED lines=40> */
        /*0688*/ 	.byte	0x74, 0x65, 0x3a, 0x3a, 0x43, 0x3c, 0x30, 0x3e, 0x3e, 0x3e, 0x3e, 0x5d, 0x00
.L_3:


//--------------------- .nv.shared._ZN7cutlass13device_kernelINS_4gemm6kernel13GemmUniversalIN4cute5tupleIJiiiiEEENS1_10collective13CollectiveMmaINS1_35MainloopSm100TmaUmmaWarpSpecializedILi20ELi2ELi4ENS5_IJNS4_1CILi1EEESB_SB_EEEEENS5_IJNSA_ILi64EEENSA_ILi256EEENSA_ILi32EEEEEENS_12float_e4m3_tENS5_IJSB_llEEENS_12float_e5m2_tENS5_IJlSB_lEEENS4_8TiledMMAINS4_8MMA_AtomIJNS4_10MMA_TraitsINS4_19SM100_MMA_F8F6F4_SSEJSI_SK_fSE_SF_NS4_17integral_constantINS4_4UMMA5MajorELSS_1EEENSQ_ISS_LSS_0EEENSQ_INSR_7ScaleInELSV_0EEESW_EEEEEENS4_6LayoutISC_NS5_IJNSA_ILi0EEES10_S10_EEEEENS5_IJNS4_10UnderscoreES13_S13_EEEEENS4_13SM90_TMA_LOADENS4_14ComposedLayoutINS4_7SwizzleILi2ELi4ELi3EEENS4_18smem_ptr_flag_bitsILi8EEENSZ_INS5_IJSE_NSA_ILi8EEEEEENS5_IJSB_SE_EEEEEEEvNS4_8identityES16_NS17_INS18_ILi1ELi4ELi3EEES1B_NSZ_INS5_IJS1C_SG_EEENS5_IJSG_SB_EEEEEEEvS1H_EENS_8epilogue10collective18CollectiveEpilogueINS1O_23Sm100TmaWarpSpecializedILi4ELi2ELi32ELb0ELb0EEEJSH_NS5_IJNSZ_ISE_SB_EES1T_EEESI_SL_SI_SL_NS1O_6fusion15FusionCallbacksIS1S_NS1V_17LinearCombinationISI_fSI_fLNS_15FloatRoundStyleE2EEESH_S1U_JEEENS4_5SM1004TMEM4LOAD26SM100_TMEM_LOAD_16dp32b32xES16_NS17_IS19_S1B_NSZ_INS5_IJS1C_SE_EEENS5_IJSE_SB_EEEEEEENS4_39AutoVectorizingCopyWithAssumedAlignmentILi128EEENS4_14SM90_TMA_STOREES28_S2A_S2A_EEEvvEEEEvNT_6ParamsE --------------------------
	.section	.nv.shared._ZN7cutlass13device_kernelINS_4gemm6kernel13GemmUniversalIN4cute5tupleIJiiiiEEENS1_10collective13CollectiveMmaINS1_35MainloopSm100TmaUmmaWarpSpecializedILi20ELi2ELi4ENS5_IJNS4_1CILi1EEESB_SB_EEEEENS5_IJNSA_ILi64EEENSA_ILi256EEENSA_ILi32EEEEEENS_12float_e4m3_tENS5_IJSB_llEEENS_12float_e5m2_tENS5_IJlSB_lEEENS4_8TiledMMAINS4_8MMA_AtomIJNS4_10MMA_TraitsINS4_19SM100_MMA_F8F6F4_SSEJSI_SK_fSE_SF_NS4_17integral_constantINS4_4UMMA5MajorELSS_1EEENSQ_ISS_LSS_0EEENSQ_INSR_7ScaleInELSV_0EEESW_EEEEEENS4_6LayoutISC_NS5_IJNSA_ILi0EEES10_S10_EEEEENS5_IJNS4_10UnderscoreES13_S13_EEEEENS4_13SM90_TMA_LOADENS4_14ComposedLayoutINS4_7SwizzleILi2ELi4ELi3EEENS4_18smem_ptr_flag_bitsILi8EEENSZ_INS5_IJSE_NSA_ILi8EEEEEENS5_IJSB_SE_EEEEEEEvNS4_8identityES16_NS17_INS18_ILi1ELi4ELi3EEES1B_NSZ_INS5_IJS1C_SG_EEENS5_IJSG_SB_EEEEEEEvS1H_EENS_8epilogue10collective18CollectiveEpilogueINS1O_23Sm100TmaWarpSpecializedILi4ELi2ELi32ELb0ELb0EEEJSH_NS5_IJNSZ_ISE_SB_EES1T_EEESI_SL_SI_SL_NS1O_6fusion15FusionCallbacksIS1S_NS1V_17LinearCombinationISI_fSI_fLNS_15FloatRoundStyleE2EEESH_S1U_JEEENS4_5SM1004TMEM4LOAD26SM100_TMEM_LOAD_16dp32b32xES16_NS17_IS19_S1B_NSZ_INS5_IJS1C_SE_EEENS5_IJSE_SB_EEEEEEENS4_39AutoVectorizingCopyWithAssumedAlignmentILi128EEENS4_14SM90_TMA_STOREES28_S2A_S2A_EEEvvEEEEvNT_6ParamsE,"aw",@nobits
	.sectionflags	@""
	.align	16
	.zero		1024


//--------------------- .nv.shared.reserved.0     --------------------------
	.section	.nv.shared.reserved.0,"aw",@nobits
	.weak		__nv_reservedSMEM_offset_0_alias
	.size		__nv_reservedSMEM_offset_0_alias, 0, 64
	.other		__nv_reservedSMEM_offset_0_alias,@"STO_CUDA_RESERVED_SHARED STV_DEFAULT"
__nv_reservedSMEM_offset_0_alias:
	.zero		0
.nv.shared.reserved.0:
	.zero		64
	.weak		__nv_reservedSMEM_tcgen05_partition
	.type		__nv_reservedSMEM_tcgen05_partition,@object
	.size		__nv_reservedSMEM_tcgen05_partition,(.L_0 - __nv_reservedSMEM_tcgen05_partition)
__nv_reservedSMEM_tcgen05_partition:
	.zero		32
.L_0:


//--------------------- .nv.global                --------------------------
	.section	.nv.global,"aw",@nobits
.nv.global:
	.type		_ZN40_INTERNAL_2c134ae1_4_k_cu_ddcb01c0_360194cute1_E,@object
	.size		_ZN40_INTERNAL_2c134ae1_4_k_cu_ddcb01c0_360194cute1_E,(_ZN40_INTERNAL_2c134ae1_4_k_cu_ddcb01c0_360194cuda3std3__45__cpo6cbeginE - _ZN40_INTERNAL_2c134ae1_4_k_cu_ddcb01c0_360194cute1_E)
_ZN40_INTERNAL_2c134ae1_4_k_cu_ddcb01c0_360194cute1_E:
	.zero		1
	.type		_ZN40_INTERNAL_2c134ae1_4_k_cu_ddcb01c0_360194cuda3std3__45__cpo6cbeginE,@object
	.size		_ZN40_INTERNAL_2c134ae1_4_k_cu_ddcb01c0_360194cuda3std3__45__cpo6cbeginE,(_ZN40_INTERNAL_2c134ae1_4_k_cu_ddcb01c0_360194cuda3std3__48in_placeE - _ZN40_INTERNAL_2c134ae1_4_k_cu_ddcb01c0_360194cuda3std3__45__cpo6cbeginE)
_ZN40_INTERNAL_2c134ae1_4_k_cu_ddcb01c0_360194cuda3std3__45__cpo6cbeginE:
	.zero		1
	.type		_ZN40_INTERNAL_2c134ae1_4_k_cu_ddcb01c0_360194cuda3std3__48in_placeE,@object
	.size		_ZN40_INTERNAL_2c134ae1_4_k_cu_ddcb01c0_360194cuda3std3__48in_placeE,(_ZN40_INTERNAL_2c134ae1_4_k_cu_ddcb01c0_360194cuda3std6ranges3__45__cpo9iter_moveE - _ZN40_INTERNAL_2c134ae1_4_k_cu_ddcb01c0_360194cuda3std3__48in_placeE)
_ZN40_INTERNAL_2c134ae1_4_k_cu_ddcb01c0_360194cuda3std3__48in_placeE:
	.zero		1
	.type		_ZN40_INTERNAL_2c134ae1_4_k_cu_ddcb01c0_360194cuda3std6ranges3__45__cpo9iter_moveE,@object
	.size		_ZN40_INTERNAL_2c134ae1_4_k_cu_ddcb01c0_360194cuda3std6ranges3__45__cpo9iter_moveE,(_ZN40_INTERNAL_2c134ae1_4_k_cu_ddcb01c0_360194cuda3std3__45__cpo5beginE - _ZN40_INTERNAL_2c134ae1_4_k_cu_ddcb01c0_360194cuda3std6ranges3__45__cpo9iter_moveE)
_ZN40_INTERNAL_2c134ae1_4_k_cu_ddcb01c0_360194cuda3std6ranges3__45__cpo9iter_moveE:
	.zero		1
	.type		_ZN40_INTERNAL_2c134ae1_4_k_cu_ddcb01c0_360194cuda3std3__45__cpo5beginE,@object
	.size		_ZN40_INTERNAL_2c134ae1_4_k_cu_ddcb01c0_360194cuda3std3__45__cpo5beginE,(_ZN40_INTERNAL_2c134ae1_4_k_cu_ddcb01c0_360194cuda3std3__442_GLOBAL__N__2c134ae1_4_k_cu_ddcb01c0_360196ignoreE - _ZN40_INTERNAL_2c134ae1_4_k_cu_ddcb01c0_360194cuda3std3__45__cpo5beginE)
_ZN40_INTERNAL_2c134ae1_4_k_cu_ddcb01c0_360194cuda3std3__45__cpo5beginE:
	.zero		1
	.type		_ZN40_INTERNAL_2c134ae1_4_k_cu_ddcb01c0_360194cuda3std3__442_GLOBAL__N__2c134ae1_4_k_cu_ddcb01c0_360196ignoreE,@object
	.size		_ZN40_INTERNAL_2c134ae1_4_k_cu_ddcb01c0_360194cuda3std3__442_GLOBAL__N__2c134ae1_4_k_cu_ddcb01c0_360196ignoreE,(_ZN40_INTERNAL_2c134ae1_4_k_cu_ddcb01c0_360194cute7productE - _ZN40_INTERNAL_2c134ae1_4_k_cu_ddcb01c0_360194cuda3std3__442_GLOBAL__N__2c134ae1_4_k_cu_ddcb01c0_360196ignoreE)
_ZN40_INTERNAL_2c134ae1_4_k_cu_ddcb01c0_360194cuda3std3__442_GLOBAL__N__2c134ae1_4_k_cu_ddcb01c0_360196ignoreE:
	.zero		1
	.type		_ZN40_INTERNAL_2c134ae1_4_k_cu_ddcb01c0_360194cute7productE,@object
	.size		_ZN40_INTERNAL_2c134ae1_4_k_cu_ddcb01c0_360194cute7productE,(_ZN40_INTERNAL_2c134ae1_4_k_cu_ddcb01c0_360194cuda3std3__45__cpo3endE - _ZN40_INTERNAL_2c134ae1_4_k_cu_ddcb01c0_360194cute7productE)
_ZN40_INTERNAL_2c134ae1_4_k_cu_ddcb01c0_360194cute7productE:
	.zero		1
	.type		_ZN40_INTERNAL_2c134ae1_4_k_cu_ddcb01c0_360194cuda3std3__45__cpo3endE,@object
	.size		_ZN40_INTERNAL_2c134ae1_4_k_cu_ddcb01c0_360194cuda3std3__45__cpo3endE,(_ZN40_INTERNAL_2c134ae1_4_k_cu_ddcb01c0_360194cuda3std3__419piecewise_constructE - _ZN40_INTERNAL_2c134ae1_4_k_cu_ddcb01c0_360194cuda3std3__45__cpo3endE)
_ZN40_INTERNAL_2c134ae1_4_k_cu_ddcb01c0_360194cuda3std3__45__cpo3endE:
	.zero		1
	.type		_ZN40_INTERNAL_2c134ae1_4_k_cu_ddcb01c0_360194cuda3std3__419piecewise_constructE,@object
	.size		_ZN40_INTERNAL_2c134ae1_4_k_cu_ddcb01c0_360194cuda3std3__419piecewise_constructE,(_ZN40_INTERNAL_2c134ae1_4_k_cu_ddcb01c0_360194cuda3std3__45__cpo4cendE - _ZN40_INTERNAL_2c134ae1_4_k_cu_ddcb01c0_360194cuda3std3__419piecewise_constructE)
_ZN40_INTERNAL_2c134ae1_4_k_cu_ddcb01c0_360194cuda3std3__419piecewise_constructE:
	.zero		1
	.type		_ZN40_INTERNAL_2c134ae1_4_k_cu_ddcb01c0_360194cuda3std3__45__cpo4cendE,@object
	.size		_ZN40_INTERNAL_2c134ae1_4_k_cu_ddcb01c0_360194cuda3std3__45__cpo4cendE,(_ZN40_INTERNAL_2c134ae1_4_k_cu_ddcb01c0_360194cuda3std6ranges3__45__cpo4swapE - _ZN40_INTERNAL_2c134ae1_4_k_cu_ddcb01c0_360194cuda3std3__45__cpo4cendE)
_ZN40_INTERNAL_2c134ae1_4_k_cu_ddcb01c0_360194cuda3std3__45__cpo4cendE:
	.zero		1
	.type		_ZN40_INTERNAL_2c134ae1_4_k_cu_ddcb01c0_360194cuda3std6ranges3__45__cpo4swapE,@object
	.size		_ZN40_INTERNAL_2c134ae1_4_k_cu_ddcb01c0_360194cuda3std6ranges3__45__cpo4swapE,(.L_11 - _ZN40_INTERNAL_2c134ae1_4_k_cu_ddcb01c0_360194cuda3std6ranges3__45__cpo4swapE)
_ZN40_INTERNAL_2c134ae1_4_k_cu_ddcb01c0_360194cuda3std6ranges3__45__cpo4swapE:
	.zero		1
.L_11:


//--------------------- .nv.constant0._ZN7cutlass13device_kernelINS_4gemm6kernel13GemmUniversalIN4cute5tupleIJiiiiEEENS1_10collective13CollectiveMmaINS1_35MainloopSm100TmaUmmaWarpSpecializedILi20ELi2ELi4ENS5_IJNS4_1CILi1EEESB_SB_EEEEENS5_IJNSA_ILi64EEENSA_ILi256EEENSA_ILi32EEEEEENS_12float_e4m3_tENS5_IJSB_llEEENS_12float_e5m2_tENS5_IJlSB_lEEENS4_8TiledMMAINS4_8MMA_AtomIJNS4_10MMA_TraitsINS4_19SM100_MMA_F8F6F4_SSEJSI_SK_fSE_SF_NS4_17integral_constantINS4_4UMMA5MajorELSS_1EEENSQ_ISS_LSS_0EEENSQ_INSR_7ScaleInELSV_0EEESW_EEEEEENS4_6LayoutISC_NS5_IJNSA_ILi0EEES10_S10_EEEEENS5_IJNS4_10UnderscoreES13_S13_EEEEENS4_13SM90_TMA_LOADENS4_14ComposedLayoutINS4_7SwizzleILi2ELi4ELi3EEENS4_18smem_ptr_flag_bitsILi8EEENSZ_INS5_IJSE_NSA_ILi8EEEEEENS5_IJSB_SE_EEEEEEEvNS4_8identityES16_NS17_INS18_ILi1ELi4ELi3EEES1B_NSZ_INS5_IJS1C_SG_EEENS5_IJSG_SB_EEEEEEEvS1H_EENS_8epilogue10collective18CollectiveEpilogueINS1O_23Sm100TmaWarpSpecializedILi4ELi2ELi32ELb0ELb0EEEJSH_NS5_IJNSZ_ISE_SB_EES1T_EEESI_SL_SI_SL_NS1O_6fusion15FusionCallbacksIS1S_NS1V_17LinearCombinationISI_fSI_fLNS_15FloatRoundStyleE2EEESH_S1U_JEEENS4_5SM1004TMEM4LOAD26SM100_TMEM_LOAD_16dp32b32xES16_NS17_IS19_S1B_NSZ_INS5_IJS1C_SE_EEENS5_IJSE_SB_EEEEEEENS4_39AutoVectorizingCopyWithAssumedAlignmentILi128EEENS4_14SM90_TMA_STOREES28_S2A_S2A_EEEvvEEEEvNT_6ParamsE --------------------------
	.section	.nv.constant0._ZN7cutlass13device_kernelINS_4gemm6kernel13GemmUniversalIN4cute5tupleIJiiiiEEENS1_10collective13CollectiveMmaINS1_35MainloopSm100TmaUmmaWarpSpecializedILi20ELi2ELi4ENS5_IJNS4_1CILi1EEESB_SB_EEEEENS5_IJNSA_ILi64EEENSA_ILi256EEENSA_ILi32EEEEEENS_12float_e4m3_tENS5_IJSB_llEEENS_12float_e5m2_tENS5_IJlSB_lEEENS4_8TiledMMAINS4_8MMA_AtomIJNS4_10MMA_TraitsINS4_19SM100_MMA_F8F6F4_SSEJSI_SK_fSE_SF_NS4_17integral_constantINS4_4UMMA5MajorELSS_1EEENSQ_ISS_LSS_0EEENSQ_INSR_7ScaleInELSV_0EEESW_EEEEEENS4_6LayoutISC_NS5_IJNSA_ILi0EEES10_S10_EEEEENS5_IJNS4_10UnderscoreES13_S13_EEEEENS4_13SM90_TMA_LOADENS4_14ComposedLayoutINS4_7SwizzleILi2ELi4ELi3EEENS4_18smem_ptr_flag_bitsILi8EEENSZ_INS5_IJSE_NSA_ILi8EEEEEENS5_IJSB_SE_EEEEEEEvNS4_8identityES16_NS17_INS18_ILi1ELi4ELi3EEES1B_NSZ_INS5_IJS1C_SG_EEENS5_IJSG_SB_EEEEEEEvS1H_EENS_8epilogue10collective18CollectiveEpilogueINS1O_23Sm100TmaWarpSpecializedILi4ELi2ELi32ELb0ELb0EEEJSH_NS5_IJNSZ_ISE_SB_EES1T_EEESI_SL_SI_SL_NS1O_6fusion15FusionCallbacksIS1S_NS1V_17LinearCombinationISI_fSI_fLNS_15FloatRoundStyleE2EEESH_S1U_JEEENS4_5SM1004TMEM4LOAD26SM100_TMEM_LOAD_16dp32b32xES16_NS17_IS19_S1B_NSZ_INS5_IJS1C_SE_EEENS5_IJSE_SB_EEEEEEENS4_39AutoVectorizingCopyWithAssumedAlignmentILi128EEENS4_14SM90_TMA_STOREES28_S2A_S2A_EEEvvEEEEvNT_6ParamsE,"a",@progbits
	.sectionflags	@""
	.align	4
.nv.constant0._ZN7cutlass13device_kernelINS_4gemm6kernel13GemmUniversalIN4cute5tupleIJiiiiEEENS1_10collective13CollectiveMmaINS1_35MainloopSm100TmaUmmaWarpSpecializedILi20ELi2ELi4ENS5_IJNS4_1CILi1EEESB_SB_EEEEENS5_IJNSA_ILi64EEENSA_ILi256EEENSA_ILi32EEEEEENS_12float_e4m3_tENS5_IJSB_llEEENS_12float_e5m2_tENS5_IJlSB_lEEENS4_8TiledMMAINS4_8MMA_AtomIJNS4_10MMA_TraitsINS4_19SM100_MMA_F8F6F4_SSEJSI_SK_fSE_SF_NS4_17integral_constantINS4_4UMMA5MajorELSS_1EEENSQ_ISS_LSS_0EEENSQ_INSR_7ScaleInELSV_0EEESW_EEEEEENS4_6LayoutISC_NS5_IJNSA_ILi0EEES10_S10_EEEEENS5_IJNS4_10UnderscoreES13_S13_EEEEENS4_13SM90_TMA_LOADENS4_14ComposedLayoutINS4_7SwizzleILi2ELi4ELi3EEENS4_18smem_ptr_flag_bitsILi8EEENSZ_INS5_IJSE_NSA_ILi8EEEEEENS5_IJSB_SE_EEEEEEEvNS4_8identityES16_NS17_INS18_ILi1ELi4ELi3EEES1B_NSZ_INS5_IJS1C_SG_EEENS5_IJSG_SB_EEEEEEEvS1H_EENS_8epilogue10collective18CollectiveEpilogueINS1O_23Sm100TmaWarpSpecializedILi4ELi2ELi32ELb0ELb0EEEJSH_NS5_IJNSZ_ISE_SB_EES1T_EEESI_SL_SI_SL_NS1O_6fusion15FusionCallbacksIS1S_NS1V_17LinearCombinationISI_fSI_fLNS_15FloatRoundStyleE2EEESH_S1U_JEEENS4_5SM1004TMEM4LOAD26SM100_TMEM_LOAD_16dp32b32xES16_NS17_IS19_S1B_NSZ_INS5_IJS1C_SE_EEENS5_IJSE_SB_EEEEEEENS4_39AutoVectorizingCopyWithAssumedAlignmentILi128EEENS4_14SM90_TMA_STOREES28_S2A_S2A_EEEvvEEEEvNT_6ParamsE:
	.zero		2944


//--------------------- SYMBOLS --------------------------

	.type		.nv.reservedSmem.offset0,@object
	.size		.nv.reservedSmem.offset0,0x4
	.type		.nv.reservedSmem.cap,@object
	.size		.nv.reservedSmem.cap,0x4
	.type		__assertfail,@function
